// auto-generated by cutlass_sweep.gemm — config: {"arch": "sm_90", "cluster_m": 4, "cluster_n": 4, "dtype": "bf16", "dtype_b": "bf16", "layout": "nt", "stages": 0, "tile_k": 32, "tile_m": 128, "tile_n": 64}
#include "cutlass/cutlass.h"
#include "cutlass/gemm/collective/collective_builder.hpp"
#include "cutlass/gemm/device/gemm_universal_adapter.h"
#include "cutlass/gemm/kernel/gemm_universal.hpp"
#include "cutlass/epilogue/collective/collective_builder.hpp"

using ElemA = cutlass::bfloat16_t;
using ElemB = cutlass::bfloat16_t;
using ElemCD = cutlass::bfloat16_t;
using Acc  = float;
using TileShape    = cute::Shape<cute::_128, cute::_64, cute::_32>;
using ClusterShape = cute::Shape<cute::_4, cute::_4, cute::_1>;

using CollectiveEpilogue = typename cutlass::epilogue::collective::CollectiveBuilder<
    cutlass::arch::Sm90, cutlass::arch::OpClassTensorOp,
    TileShape, ClusterShape,
    cutlass::epilogue::collective::EpilogueTileAuto,
    Acc, Acc,
    ElemCD, cutlass::layout::RowMajor, 128 / cutlass::sizeof_bits<ElemCD>::value,
    ElemCD, cutlass::layout::RowMajor, 128 / cutlass::sizeof_bits<ElemCD>::value,
    cutlass::epilogue::collective::EpilogueScheduleAuto
  >::CollectiveOp;

using CollectiveMainloop = typename cutlass::gemm::collective::CollectiveBuilder<
    cutlass::arch::Sm90, cutlass::arch::OpClassTensorOp,
    ElemA, cutlass::layout::RowMajor, 128 / cutlass::sizeof_bits<ElemA>::value,
    ElemB, cutlass::layout::ColumnMajor, 128 / cutlass::sizeof_bits<ElemB>::value,
    Acc,
    TileShape, ClusterShape,
    cutlass::gemm::collective::StageCountAutoCarveout<static_cast<int>(sizeof(typename CollectiveEpilogue::SharedStorage))>,
    cutlass::gemm::collective::KernelScheduleAuto
  >::CollectiveOp;

using GemmKernel = cutlass::gemm::kernel::GemmUniversal<
    cute::Shape<int,int,int,int>,
    CollectiveMainloop,
    CollectiveEpilogue
>;
using Gemm = cutlass::gemm::device::GemmUniversalAdapter<GemmKernel>;

// Force the device kernel symbol into the cubin without needing a host main.
auto* _anchor = &cutlass::device_kernel<GemmKernel>;


// ===== COMPILED SASS (sm_90a) =====

	.target	sm_90a

	.elftype	@"ET_EXEC"


//--------------------- .note.nv.tkinfo           --------------------------
	.section	.note.nv.tkinfo,"",@"SHT_NOTE"
	.sectionflags	@"SHF_NOTE_NV_TKINFO"
	.tkinfo
        /*0018*/ 	.word	0x00000002
        /*0030*/ 	.string	""
        /*0030*/ 	.string	"ptxas"
        /*0030*/ 	.string	"Cuda compilation tools, release 13.0, V13.0.88"
        /*0030*/ 	.string	"Build cuda_13.0.r13.0/compiler.36424714_0"
        /*0030*/ 	.string	"-arch sm_90a -m 64 "



//--------------------- .note.nv.cuinfo           --------------------------
	.section	.note.nv.cuinfo,"",@"SHT_NOTE"
	.sectionflags	@"SHF_NOTE_NV_CUINFO"
        /*0018*/ 	.short	0x0002
        /*001a*/ 	.short	0x005a
        /*001c*/ 	.short	0x0082
	.zero		2


//--------------------- .nv.info                  --------------------------
	.section	.nv.info,"",@"SHT_CUDA_INFO"
	.align	4


	//----- nvinfo : EIATTR_REGCOUNT
	.align		4
        /*0000*/ 	.byte	0x04, 0x2f
        /*0002*/ 	.short	(.L_15 - .L_14)
	.align		4
.L_14:
        /*0004*/ 	.word	index@(_ZN7cutlass13device_kernelINS_4gemm6kernel13GemmUniversalIN4cute5tupleIJiiiiEEENS1_10collective13CollectiveMmaINS1_34MainloopSm90TmaGmmaWarpSpecializedILi18ENS5_IJNS4_1CILi4EEESB_NSA_ILi1EEEEEENS1_35KernelTmaWarpSpecializedCooperativeEEENS5_IJNSA_ILi128EEENSA_ILi64EEENSA_ILi32EEEEEENS_10bfloat16_tENS5_IJlSC_lEEESK_SL_NS4_8TiledMMAINS4_8MMA_AtomIJNS4_4SM904GMMA27MMA_64x64x16_F32BF16BF16_SSILNSP_5MajorE0ELSR_0ELNSP_7ScaleInE1ELSS_1EEEEEENS4_6LayoutINS5_IJNSA_ILi2EEESC_SC_EEENS5_IJSC_NSA_ILi0EEESY_EEEEENS5_IJNS4_10UnderscoreES11_S11_EEEEENS4_23SM90_TMA_LOAD_MULTICASTENS4_14ComposedLayoutINS4_7SwizzleILi2ELi4ELi3EEENS4_18smem_ptr_flag_bitsILi16EEENSV_INS5_IJNSA_ILi8EEESI_EEENS5_IJSI_SC_EEEEEEEvNS4_8identityES14_S1E_vS1F_EENS_8epilogue10collective6detail29Sm90TmaWarpSpecializedAdapterINS1I_15DefaultEpilogueISK_SL_SL_NS1H_6thread17LinearCombinationISK_Li1EffLNS1M_9ScaleType4KindE0ELNS_15FloatRoundStyleE2ESK_EENS1_15EpilogueDefaultEEEEEvvEEEEvNT_6ParamsE)
        /*0008*/ 	.word	0x000000a8


	//----- nvinfo : EIATTR_FRAME_SIZE
	.align		4
.L_15:
        /*000c*/ 	.byte	0x04, 0x11
        /*000e*/ 	.short	(.L_17 - .L_16)
	.align		4
.L_16:
        /*0010*/ 	.word	index@(_ZN7cutlass13device_kernelINS_4gemm6kernel13GemmUniversalIN4cute5tupleIJiiiiEEENS1_10collective13CollectiveMmaINS1_34MainloopSm90TmaGmmaWarpSpecializedILi18ENS5_IJNS4_1CILi4EEESB_NSA_ILi1EEEEEENS1_35KernelTmaWarpSpecializedCooperativeEEENS5_IJNSA_ILi128EEENSA_ILi64EEENSA_ILi32EEEEEENS_10bfloat16_tENS5_IJlSC_lEEESK_SL_NS4_8TiledMMAINS4_8MMA_AtomIJNS4_4SM904GMMA27MMA_64x64x16_F32BF16BF16_SSILNSP_5MajorE0ELSR_0ELNSP_7ScaleInE1ELSS_1EEEEEENS4_6LayoutINS5_IJNSA_ILi2EEESC_SC_EEENS5_IJSC_NSA_ILi0EEESY_EEEEENS5_IJNS4_10UnderscoreES11_S11_EEEEENS4_23SM90_TMA_LOAD_MULTICASTENS4_14ComposedLayoutINS4_7SwizzleILi2ELi4ELi3EEENS4_18smem_ptr_flag_bitsILi16EEENSV_INS5_IJNSA_ILi8EEESI_EEENS5_IJSI_SC_EEEEEEEvNS4_8identityES14_S1E_vS1F_EENS_8epilogue10collective6detail29Sm90TmaWarpSpecializedAdapterINS1I_15DefaultEpilogueISK_SL_SL_NS1H_6thread17LinearCombinationISK_Li1EffLNS1M_9ScaleType4KindE0ELNS_15FloatRoundStyleE2ESK_EENS1_15EpilogueDefaultEEEEEvvEEEEvNT_6ParamsE)
        /*0014*/ 	.word	0x00000000


	//----- nvinfo : EIATTR_MIN_STACK_SIZE
	.align		4
.L_17:
        /*0018*/ 	.byte	0x04, 0x12
        /*001a*/ 	.short	(.L_19 - .L_18)
	.align		4
.L_18:
        /*001c*/ 	.word	index@(_ZN7cutlass13device_kernelINS_4gemm6kernel13GemmUniversalIN4cute5tupleIJiiiiEEENS1_10collective13CollectiveMmaINS1_34MainloopSm90TmaGmmaWarpSpecializedILi18ENS5_IJNS4_1CILi4EEESB_NSA_ILi1EEEEEENS1_35KernelTmaWarpSpecializedCooperativeEEENS5_IJNSA_ILi128EEENSA_ILi64EEENSA_ILi32EEEEEENS_10bfloat16_tENS5_IJlSC_lEEESK_SL_NS4_8TiledMMAINS4_8MMA_AtomIJNS4_4SM904GMMA27MMA_64x64x16_F32BF16BF16_SSILNSP_5MajorE0ELSR_0ELNSP_7ScaleInE1ELSS_1EEEEEENS4_6LayoutINS5_IJNSA_ILi2EEESC_SC_EEENS5_IJSC_NSA_ILi0EEESY_EEEEENS5_IJNS4_10UnderscoreES11_S11_EEEEENS4_23SM90_TMA_LOAD_MULTICASTENS4_14ComposedLayoutINS4_7SwizzleILi2ELi4ELi3EEENS4_18smem_ptr_flag_bitsILi16EEENSV_INS5_IJNSA_ILi8EEESI_EEENS5_IJSI_SC_EEEEEEEvNS4_8identityES14_S1E_vS1F_EENS_8epilogue10collective6detail29Sm90TmaWarpSpecializedAdapterINS1I_15DefaultEpilogueISK_SL_SL_NS1H_6thread17LinearCombinationISK_Li1EffLNS1M_9ScaleType4KindE0ELNS_15FloatRoundStyleE2ESK_EENS1_15EpilogueDefaultEEEEEvvEEEEvNT_6ParamsE)
        /*0020*/ 	.word	0x00000000
.L_19:


//--------------------- .nv.compat                --------------------------
	.section	.nv.compat,"",@"SHT_CUDA_COMPAT_INFO"
	.align	4
        /*0000*/ 	.byte	0x02, 0x09, 0x01, 0x00, 0x02, 0x02, 0x04, 0x00, 0x02, 0x05, 0x05, 0x00, 0x03, 0x07, 0x01, 0x01
        /*0010*/ 	.byte	0x02, 0x03, 0x01, 0x00, 0x02, 0x06, 0x01, 0x00, 0x04, 0x0b, 0x08, 0x00, 0x00, 0x00, 0x00, 0x00
        /*0020*/ 	.byte	0x00, 0x00, 0x00, 0x00


//--------------------- .nv.info._ZN7cutlass13device_kernelINS_4gemm6kernel13GemmUniversalIN4cute5tupleIJiiiiEEENS1_10collective13CollectiveMmaINS1_34MainloopSm90TmaGmmaWarpSpecializedILi18ENS5_IJNS4_1CILi4EEESB_NSA_ILi1EEEEEENS1_35KernelTmaWarpSpecializedCooperativeEEENS5_IJNSA_ILi128EEENSA_ILi64EEENSA_ILi32EEEEEENS_10bfloat16_tENS5_IJlSC_lEEESK_SL_NS4_8TiledMMAINS4_8MMA_AtomIJNS4_4SM904GMMA27MMA_64x64x16_F32BF16BF16_SSILNSP_5MajorE0ELSR_0ELNSP_7ScaleInE1ELSS_1EEEEEENS4_6LayoutINS5_IJNSA_ILi2EEESC_SC_EEENS5_IJSC_NSA_ILi0EEESY_EEEEENS5_IJNS4_10UnderscoreES11_S11_EEEEENS4_23SM90_TMA_LOAD_MULTICASTENS4_14ComposedLayoutINS4_7SwizzleILi2ELi4ELi3EEENS4_18smem_ptr_flag_bitsILi16EEENSV_INS5_IJNSA_ILi8EEESI_EEENS5_IJSI_SC_EEEEEEEvNS4_8identityES14_S1E_vS1F_EENS_8epilogue10collective6detail29Sm90TmaWarpSpecializedAdapterINS1I_15DefaultEpilogueISK_SL_SL_NS1H_6thread17LinearCombinationISK_Li1EffLNS1M_9ScaleType4KindE0ELNS_15FloatRoundStyleE2ESK_EENS1_15EpilogueDefaultEEEEEvvEEEEvNT_6ParamsE --------------------------
	.section	.nv.info._ZN7cutlass13device_kernelINS_4gemm6kernel13GemmUniversalIN4cute5tupleIJiiiiEEENS1_10collective13CollectiveMmaINS1_34MainloopSm90TmaGmmaWarpSpecializedILi18ENS5_IJNS4_1CILi4EEESB_NSA_ILi1EEEEEENS1_35KernelTmaWarpSpecializedCooperativeEEENS5_IJNSA_ILi128EEENSA_ILi64EEENSA_ILi32EEEEEENS_10bfloat16_tENS5_IJlSC_lEEESK_SL_NS4_8TiledMMAINS4_8MMA_AtomIJNS4_4SM904GMMA27MMA_64x64x16_F32BF16BF16_SSILNSP_5MajorE0ELSR_0ELNSP_7ScaleInE1ELSS_1EEEEEENS4_6LayoutINS5_IJNSA_ILi2EEESC_SC_EEENS5_IJSC_NSA_ILi0EEESY_EEEEENS5_IJNS4_10UnderscoreES11_S11_EEEEENS4_23SM90_TMA_LOAD_MULTICASTENS4_14ComposedLayoutINS4_7SwizzleILi2ELi4ELi3EEENS4_18smem_ptr_flag_bitsILi16EEENSV_INS5_IJNSA_ILi8EEESI_EEENS5_IJSI_SC_EEEEEEEvNS4_8identityES14_S1E_vS1F_EENS_8epilogue10collective6detail29Sm90TmaWarpSpecializedAdapterINS1I_15DefaultEpilogueISK_SL_SL_NS1H_6thread17LinearCombinationISK_Li1EffLNS1M_9ScaleType4KindE0ELNS_15FloatRoundStyleE2ESK_EENS1_15EpilogueDefaultEEEEEvvEEEEvNT_6ParamsE,"",@"SHT_CUDA_INFO"
	.sectionflags	@""
	.align	4


	//----- nvinfo : EIATTR_CUDA_API_VERSION
	.align		4
        /*0000*/ 	.byte	0x04, 0x37
        /*0002*/ 	.short	(.L_21 - .L_20)
.L_20:
        /*0004*/ 	.word	0x00000082


	//----- nvinfo : EIATTR_KPARAM_INFO
	.align		4
.L_21:
        /*0008*/ 	.byte	0x04, 0x17
        /*000a*/ 	.short	(.L_23 - .L_22)
.L_22:
        /*000c*/ 	.word	0x00000000
        /*0010*/ 	.short	0x0000
        /*0012*/ 	.short	0x0070
        /*0014*/ 	.byte	0x00, 0xf0, 0x01, 0x10


	//----- nvinfo : EIATTR_SPARSE_MMA_MASK
	.align		4
.L_23:
        /*0018*/ 	.byte	0x03, 0x50
        /*001a*/ 	.short	0x0000


	//----- nvinfo : EIATTR_MAXREG_COUNT
	.align		4
        /*001c*/ 	.byte	0x03, 0x1b
        /*001e*/ 	.short	0x00a8


	//----- nvinfo : EIATTR_NUM_BARRIERS
	.align		4
        /*0020*/ 	.byte	0x02, 0x4c
        /*0022*/ 	.byte	0x01
	.zero		1


	//----- nvinfo : EIATTR_EXTERNS
	.align		4
        /*0024*/ 	.byte	0x04, 0x0f
        /*0026*/ 	.short	(.L_25 - .L_24)


	//   ....[0]....
	.align		4
.L_24:
        /*0028*/ 	.word	index@(__assertfail)


	//----- nvinfo : EIATTR_MERCURY_ISA_VERSION
	.align		4
.L_25:
        /*002c*/ 	.byte	0x03, 0x5f
        /*002e*/ 	.short	0x0101


	//----- nvinfo : EIATTR_INT_WARP_WIDE_INSTR_OFFSETS
	.align		4
        /*0030*/ 	.byte	0x04, 0x31
        /*0032*/ 	.short	(.L_27 - .L_26)


	//   ....[0]....
.L_26:
        /*0034*/ 	.word	0x00000670


	//   ....[1]....
        /*0038*/ 	.word	0x000006a0


	//   ....[2]....
        /*003c*/ 	.word	0x00000850


	//----- nvinfo : EIATTR_COOP_GROUP_MASK_REGIDS
	.align		4
.L_27:
        /*0040*/ 	.byte	0x04, 0x29
        /*0042*/ 	.short	(.L_29 - .L_28)


	//   ....[0]....
.L_28:
        /*0044*/ 	.word	0xffffffff


	//   ....[1]....
        /*0048*/ 	.word	0xffffffff


	//   ....[2]....
        /*004c*/ 	.word	0xffffffff


	//   ....[3]....
        /*0050*/ 	.word	0xffffffff


	//   ....[4]....
        /*0054*/ 	.word	0xffffffff


	//   ....[5]....
        /*0058*/ 	.word	0xffffffff


	//----- nvinfo : EIATTR_COOP_GROUP_INSTR_OFFSETS
	.align		4
.L_29:
        /*005c*/ 	.byte	0x04, 0x28
        /*005e*/ 	.short	(.L_31 - .L_30)


	//   ....[0]....
.L_30:
        /*0060*/ 	.word	0x00000060


	//   ....[1]....
        /*0064*/ 	.word	0x00000070


	//   ....[2]....
        /*0068*/ 	.word	0x00000130


	//   ....[3]....
        /*006c*/ 	.word	0x000004c0


	//   ....[4]....
        /*0070*/ 	.word	0x00000a00


	//   ....[5]....
        /*0074*/ 	.word	0x00001440


	//----- nvinfo : EIATTR_REG_RECONFIG
	.align		4
.L_31:
        /*0078*/ 	.byte	0x01, 0x54
	.zero		2


	//----- nvinfo : EIATTR_SYSCALL_OFFSETS
	.align		4
        /*007c*/ 	.byte	0x04, 0x46
        /*007e*/ 	.short	(.L_33 - .L_32)


	//   ....[0]....
.L_32:
        /*0080*/ 	.word	0x00001600


	//----- nvinfo : EIATTR_MBARRIER_INSTR_OFFSETS
	.align		4
.L_33:
        /*0084*/ 	.byte	0x04, 0x39
        /*0086*/ 	.short	(.L_35 - .L_34)


	//   ....[0]....
.L_34:
        /*0088*/ 	.word	0x00000250
        /*008c*/ 	.word	0x000000ff
        /*0090*/ 	.word	0x00000000
        /*0094*/ 	.short	0x0100
        /*0096*/ 	.byte	0x08
	.zero		1


	//   ....[1]....
        /*0098*/ 	.word	0x00000260
        /*009c*/ 	.word	0x000000ff
        /*00a0*/ 	.word	0x00000090
        /*00a4*/ 	.short	0x0100
        /*00a6*/ 	.byte	0x08
	.zero		1


	//   ....[2]....
        /*00a8*/ 	.word	0x00000270
        /*00ac*/ 	.word	0x000000ff
        /*00b0*/ 	.word	0x00000008
        /*00b4*/ 	.short	0x0100
        /*00b6*/ 	.byte	0x08
	.zero		1


	//   ....[3]....
        /*00b8*/ 	.word	0x00000280
        /*00bc*/ 	.word	0x000000ff
        /*00c0*/ 	.word	0x00000098
        /*00c4*/ 	.short	0x0100
        /*00c6*/ 	.byte	0x08
	.zero		1


	//   ....[4]....
        /*00c8*/ 	.word	0x00000290
        /*00cc*/ 	.word	0x000000ff
        /*00d0*/ 	.word	0x00000010
        /*00d4*/ 	.short	0x0100
        /*00d6*/ 	.byte	0x08
	.zero		1


	//   ....[5]....
        /*00d8*/ 	.word	0x000002a0
        /*00dc*/ 	.word	0x000000ff
        /*00e0*/ 	.word	0x000000a0
        /*00e4*/ 	.short	0x0100
        /*00e6*/ 	.byte	0x08
	.zero		1


	//   ....[6]....
        /*00e8*/ 	.word	0x000002b0
        /*00ec*/ 	.word	0x000000ff
        /*00f0*/ 	.word	0x00000018
        /*00f4*/ 	.short	0x0100
        /*00f6*/ 	.byte	0x08
	.zero		1


	//   ....[7]....
        /*00f8*/ 	.word	0x000002c0
        /*00fc*/ 	.word	0x000000ff
        /*0100*/ 	.word	0x000000a8
        /*0104*/ 	.short	0x0100
        /*0106*/ 	.byte	0x08
	.zero		1


	//   ....[8]....
        /*0108*/ 	.word	0x000002d0
        /*010c*/ 	.word	0x000000ff
        /*0110*/ 	.word	0x00000020
        /*0114*/ 	.short	0x0100
        /*0116*/ 	.byte	0x08
	.zero		1


	//   ....[9]....
        /*0118*/ 	.word	0x000002e0
        /*011c*/ 	.word	0x000000ff
        /*0120*/ 	.word	0x000000b0
        /*0124*/ 	.short	0x0100
        /*0126*/ 	.byte	0x08
	.zero		1


	//   ....[10]....
        /*0128*/ 	.word	0x000002f0
        /*012c*/ 	.word	0x000000ff
        /*0130*/ 	.word	0x00000028
        /*0134*/ 	.short	0x0100
        /*0136*/ 	.byte	0x08
	.zero		1


	//   ....[11]....
        /*0138*/ 	.word	0x00000300
        /*013c*/ 	.word	0x000000ff
        /*0140*/ 	.word	0x000000b8
        /*0144*/ 	.short	0x0100
        /*0146*/ 	.byte	0x08
	.zero		1


	//   ....[12]....
        /*0148*/ 	.word	0x00000310
        /*014c*/ 	.word	0x000000ff
        /*0150*/ 	.word	0x00000030
        /*0154*/ 	.short	0x0100
        /*0156*/ 	.byte	0x08
	.zero		1


	//   ....[13]....
        /*0158*/ 	.word	0x00000320
        /*015c*/ 	.word	0x000000ff
        /*0160*/ 	.word	0x000000c0
        /*0164*/ 	.short	0x0100
        /*0166*/ 	.byte	0x08
	.zero		1


	//   ....[14]....
        /*0168*/ 	.word	0x00000330
        /*016c*/ 	.word	0x000000ff
        /*0170*/ 	.word	0x00000038
        /*0174*/ 	.short	0x0100
        /*0176*/ 	.byte	0x08
	.zero		1


	//   ....[15]....
        /*0178*/ 	.word	0x00000340
        /*017c*/ 	.word	0x000000ff
        /*0180*/ 	.word	0x000000c8
        /*0184*/ 	.short	0x0100
        /*0186*/ 	.byte	0x08
	.zero		1


	//   ....[16]....
        /*0188*/ 	.word	0x00000350
        /*018c*/ 	.word	0x000000ff
        /*0190*/ 	.word	0x00000040
        /*0194*/ 	.short	0x0100
        /*0196*/ 	.byte	0x08
	.zero		1


	//   ....[17]....
        /*0198*/ 	.word	0x00000360
        /*019c*/ 	.word	0x000000ff
        /*01a0*/ 	.word	0x000000d0
        /*01a4*/ 	.short	0x0100
        /*01a6*/ 	.byte	0x08
	.zero		1


	//   ....[18]....
        /*01a8*/ 	.word	0x00000370
        /*01ac*/ 	.word	0x000000ff
        /*01b0*/ 	.word	0x00000048
        /*01b4*/ 	.short	0x0100
        /*01b6*/ 	.byte	0x08
	.zero		1


	//   ....[19]....
        /*01b8*/ 	.word	0x00000380
        /*01bc*/ 	.word	0x000000ff
        /*01c0*/ 	.word	0x000000d8
        /*01c4*/ 	.short	0x0100
        /*01c6*/ 	.byte	0x08
	.zero		1


	//   ....[20]....
        /*01c8*/ 	.word	0x00000390
        /*01cc*/ 	.word	0x000000ff
        /*01d0*/ 	.word	0x00000050
        /*01d4*/ 	.short	0x0100
        /*01d6*/ 	.byte	0x08
	.zero		1


	//   ....[21]....
        /*01d8*/ 	.word	0x000003a0
        /*01dc*/ 	.word	0x000000ff
        /*01e0*/ 	.word	0x000000e0
        /*01e4*/ 	.short	0x0100
        /*01e6*/ 	.byte	0x08
	.zero		1


	//   ....[22]....
        /*01e8*/ 	.word	0x000003b0
        /*01ec*/ 	.word	0x000000ff
        /*01f0*/ 	.word	0x00000058
        /*01f4*/ 	.short	0x0100
        /*01f6*/ 	.byte	0x08
	.zero		1


	//   ....[23]....
        /*01f8*/ 	.word	0x000003c0
        /*01fc*/ 	.word	0x000000ff
        /*0200*/ 	.word	0x000000e8
        /*0204*/ 	.short	0x0100
        /*0206*/ 	.byte	0x08
	.zero		1


	//   ....[24]....
        /*0208*/ 	.word	0x000003d0
        /*020c*/ 	.word	0x000000ff
        /*0210*/ 	.word	0x00000060
        /*0214*/ 	.short	0x0100
        /*0216*/ 	.byte	0x08
	.zero		1


	//   ....[25]....
        /*0218*/ 	.word	0x000003e0
        /*021c*/ 	.word	0x000000ff
        /*0220*/ 	.word	0x000000f0
        /*0224*/ 	.short	0x0100
        /*0226*/ 	.byte	0x08
	.zero		1


	//   ....[26]....
        /*0228*/ 	.word	0x000003f0
        /*022c*/ 	.word	0x000000ff
        /*0230*/ 	.word	0x00000068
        /*0234*/ 	.short	0x0100
        /*0236*/ 	.byte	0x08
	.zero		1


	//   ....[27]....
        /*0238*/ 	.word	0x00000400
        /*023c*/ 	.word	0x000000ff
        /*0240*/ 	.word	0x000000f8
        /*0244*/ 	.short	0x0100
        /*0246*/ 	.byte	0x08
	.zero		1


	//   ....[28]....
        /*0248*/ 	.word	0x00000410
        /*024c*/ 	.word	0x000000ff
        /*0250*/ 	.word	0x00000070
        /*0254*/ 	.short	0x0100
        /*0256*/ 	.byte	0x08
	.zero		1


	//   ....[29]....
        /*0258*/ 	.word	0x00000420
        /*025c*/ 	.word	0x000000ff
        /*0260*/ 	.word	0x00000100
        /*0264*/ 	.short	0x0100
        /*0266*/ 	.byte	0x08
	.zero		1


	//   ....[30]....
        /*0268*/ 	.word	0x00000430
        /*026c*/ 	.word	0x000000ff
        /*0270*/ 	.word	0x00000078
        /*0274*/ 	.short	0x0100
        /*0276*/ 	.byte	0x08
	.zero		1


	//   ....[31]....
        /*0278*/ 	.word	0x00000440
        /*027c*/ 	.word	0x000000ff
        /*0280*/ 	.word	0x00000108
        /*0284*/ 	.short	0x0100
        /*0286*/ 	.byte	0x08
	.zero		1


	//   ....[32]....
        /*0288*/ 	.word	0x00000450
        /*028c*/ 	.word	0x000000ff
        /*0290*/ 	.word	0x00000080
        /*0294*/ 	.short	0x0100
        /*0296*/ 	.byte	0x08
	.zero		1


	//   ....[33]....
        /*0298*/ 	.word	0x00000460
        /*029c*/ 	.word	0x000000ff
        /*02a0*/ 	.word	0x00000110
        /*02a4*/ 	.short	0x0100
        /*02a6*/ 	.byte	0x08
	.zero		1


	//   ....[34]....
        /*02a8*/ 	.word	0x00000470
        /*02ac*/ 	.word	0x000000ff
        /*02b0*/ 	.word	0x00000088
        /*02b4*/ 	.short	0x0100
        /*02b6*/ 	.byte	0x08
	.zero		1


	//   ....[35]....
        /*02b8*/ 	.word	0x00000480
        /*02bc*/ 	.word	0x000000ff
        /*02c0*/ 	.word	0x00000118
        /*02c4*/ 	.short	0x0100
        /*02c6*/ 	.byte	0x08
	.zero		1


	//   ....[36]....
        /*02c8*/ 	.word	0x000008e0
        /*02cc*/ 	.word	0x000000ff
        /*02d0*/ 	.word	0x00000130
        /*02d4*/ 	.short	0x0100
        /*02d6*/ 	.byte	0x06
	.zero		1


	//   ....[37]....
        /*02d8*/ 	.word	0x00000980
        /*02dc*/ 	.word	0x000000ff
        /*02e0*/ 	.word	0x00000138
        /*02e4*/ 	.short	0x0100
        /*02e6*/ 	.byte	0x06
	.zero		1


	//   ....[38]....
        /*02e8*/ 	.word	0x000016c0
        /*02ec*/ 	.word	0x00000003
        /*02f0*/ 	.word	0x00000000
        /*02f4*/ 	.short	0x010a
        /*02f6*/ 	.byte	0x3f
	.zero		1


	//   ....[39]....
        /*02f8*/ 	.word	0x00001700
        /*02fc*/ 	.word	0x00000003
        /*0300*/ 	.word	0x00000000
        /*0304*/ 	.short	0x010a
        /*0306*/ 	.byte	0x3f
	.zero		1


	//   ....[40]....
        /*0308*/ 	.word	0x000019d0
        /*030c*/ 	.word	0x00000005
        /*0310*/ 	.word	0x00000000
        /*0314*/ 	.short	0x010a
        /*0316*/ 	.byte	0x3f
	.zero		1


	//   ....[41]....
        /*0318*/ 	.word	0x00001a10
        /*031c*/ 	.word	0x00000005
        /*0320*/ 	.word	0x00000000
        /*0324*/ 	.short	0x010a
        /*0326*/ 	.byte	0x3f
	.zero		1


	//   ....[42]....
        /*0328*/ 	.word	0x00001b70
        /*032c*/ 	.word	0x00000005
        /*0330*/ 	.word	0x00000000
        /*0334*/ 	.short	0x0101
        /*0336*/ 	.byte	0x3f
	.zero		1


	//   ....[43]....
        /*0338*/ 	.word	0x00001d90
        /*033c*/ 	.word	0x00000003
        /*0340*/ 	.word	0x00000000
        /*0344*/ 	.short	0x0101
        /*0346*/ 	.byte	0x3f
	.zero		1


	//   ....[44]....
        /*0348*/ 	.word	0x000053c0
        /*034c*/ 	.word	0x0000000e
        /*0350*/ 	.word	0x00000090
        /*0354*/ 	.short	0x010a
        /*0356*/ 	.byte	0x3f
	.zero		1


	//   ....[45]....
        /*0358*/ 	.word	0x00005770
        /*035c*/ 	.word	0x00000006
        /*0360*/ 	.word	0x00000138
        /*0364*/ 	.short	0x0101
        /*0366*/ 	.byte	0x3f
	.zero		1


	//   ....[46]....
        /*0368*/ 	.word	0x00005ea0
        /*036c*/ 	.word	0x00000007
        /*0370*/ 	.word	0x00000000
        /*0374*/ 	.short	0x010a
        /*0376*/ 	.byte	0x3f
	.zero		1


	//   ....[47]....
        /*0378*/ 	.word	0x00005f20
        /*037c*/ 	.word	0x00000009
        /*0380*/ 	.word	0x00000000
        /*0384*/ 	.short	0x010a
        /*0386*/ 	.byte	0x3f
	.zero		1


	//   ....[48]....
        /*0388*/ 	.word	0x00005fb0
        /*038c*/ 	.word	0x00000006
        /*0390*/ 	.word	0x00000000
        /*0394*/ 	.short	0x010a
        /*0396*/ 	.byte	0x3f
	.zero		1


	//   ....[49]....
        /*0398*/ 	.word	0x00006040
        /*039c*/ 	.word	0x00000009
        /*03a0*/ 	.word	0x00000000
        /*03a4*/ 	.short	0x010a
        /*03a6*/ 	.byte	0x3f
	.zero		1


	//   ....[50]....
        /*03a8*/ 	.word	0x000060d0
        /*03ac*/ 	.word	0x00000006
        /*03b0*/ 	.word	0x00000000
        /*03b4*/ 	.short	0x010a
        /*03b6*/ 	.byte	0x3f
	.zero		1


	//   ....[51]....
        /*03b8*/ 	.word	0x00006160
        /*03bc*/ 	.word	0x00000009
        /*03c0*/ 	.word	0x00000000
        /*03c4*/ 	.short	0x010a
        /*03c6*/ 	.byte	0x3f
	.zero		1


	//   ....[52]....
        /*03c8*/ 	.word	0x000061f0
        /*03cc*/ 	.word	0x00000006
        /*03d0*/ 	.word	0x00000000
        /*03d4*/ 	.short	0x010a
        /*03d6*/ 	.byte	0x3f
	.zero		1


	//   ....[53]....
        /*03d8*/ 	.word	0x00006280
        /*03dc*/ 	.word	0x00000009
        /*03e0*/ 	.word	0x00000000
        /*03e4*/ 	.short	0x010a
        /*03e6*/ 	.byte	0x3f
	.zero		1


	//   ....[54]....
        /*03e8*/ 	.word	0x00006310
        /*03ec*/ 	.word	0x00000006
        /*03f0*/ 	.word	0x00000000
        /*03f4*/ 	.short	0x010a
        /*03f6*/ 	.byte	0x3f
	.zero		1


	//   ....[55]....
        /*03f8*/ 	.word	0x000063a0
        /*03fc*/ 	.word	0x00000009
        /*0400*/ 	.word	0x00000000
        /*0404*/ 	.short	0x010a
        /*0406*/ 	.byte	0x3f
	.zero		1


	//   ....[56]....
        /*0408*/ 	.word	0x00006430
        /*040c*/ 	.word	0x00000006
        /*0410*/ 	.word	0x00000000
        /*0414*/ 	.short	0x010a
        /*0416*/ 	.byte	0x3f
	.zero		1


	//   ....[57]....
        /*0418*/ 	.word	0x000064c0
        /*041c*/ 	.word	0x00000009
        /*0420*/ 	.word	0x00000000
        /*0424*/ 	.short	0x010a
        /*0426*/ 	.byte	0x3f
	.zero		1


	//   ....[58]....
        /*0428*/ 	.word	0x00006550
        /*042c*/ 	.word	0x00000006
        /*0430*/ 	.word	0x00000000
        /*0434*/ 	.short	0x010a
        /*0436*/ 	.byte	0x3f
	.zero		1


	//   ....[59]....
        /*0438*/ 	.word	0x000065e0
        /*043c*/ 	.word	0x00000009
        /*0440*/ 	.word	0x00000000
        /*0444*/ 	.short	0x010a
        /*0446*/ 	.byte	0x3f
	.zero		1


	//   ....[60]....
        /*0448*/ 	.word	0x00006670
        /*044c*/ 	.word	0x00000006
        /*0450*/ 	.word	0x00000000
        /*0454*/ 	.short	0x010a
        /*0456*/ 	.byte	0x3f
	.zero		1


	//   ....[61]....
        /*0458*/ 	.word	0x00006700
        /*045c*/ 	.word	0x00000009
        /*0460*/ 	.word	0x00000000
        /*0464*/ 	.short	0x010a
        /*0466*/ 	.byte	0x3f
	.zero		1


	//   ....[62]....
        /*0468*/ 	.word	0x00006790
        /*046c*/ 	.word	0x00000006
        /*0470*/ 	.word	0x00000000
        /*0474*/ 	.short	0x010a
        /*0476*/ 	.byte	0x3f
	.zero		1


	//   ....[63]....
        /*0478*/ 	.word	0x00006820
        /*047c*/ 	.word	0x00000003
        /*0480*/ 	.word	0x00000000
        /*0484*/ 	.short	0x010a
        /*0486*/ 	.byte	0x3f
	.zero		1


	//   ....[64]....
        /*0488*/ 	.word	0x00006880
        /*048c*/ 	.word	0x00000003
        /*0490*/ 	.word	0x00000000
        /*0494*/ 	.short	0x010a
        /*0496*/ 	.byte	0x3f
	.zero		1


	//   ....[65]....
        /*0498*/ 	.word	0x000068d0
        /*049c*/ 	.word	0x00000005
        /*04a0*/ 	.word	0x00000000
        /*04a4*/ 	.short	0x010a
        /*04a6*/ 	.byte	0x3f
	.zero		1


	//   ....[66]....
        /*04a8*/ 	.word	0x000069a0
        /*04ac*/ 	.word	0x0000000e
        /*04b0*/ 	.word	0x00000090
        /*04b4*/ 	.short	0x010a
        /*04b6*/ 	.byte	0x3f
	.zero		1


	//   ....[67]....
        /*04b8*/ 	.word	0x00006a70
        /*04bc*/ 	.word	0x00000007
        /*04c0*/ 	.word	0x00000000
        /*04c4*/ 	.short	0x010a
        /*04c6*/ 	.byte	0x3f
	.zero		1


	//   ....[68]....
        /*04c8*/ 	.word	0x00006ac0
        /*04cc*/ 	.word	0x00000009
        /*04d0*/ 	.word	0x00000000
        /*04d4*/ 	.short	0x010a
        /*04d6*/ 	.byte	0x3f
	.zero		1


	//   ....[69]....
        /*04d8*/ 	.word	0x00006b10
        /*04dc*/ 	.word	0x00000006
        /*04e0*/ 	.word	0x00000000
        /*04e4*/ 	.short	0x010a
        /*04e6*/ 	.byte	0x3f
	.zero		1


	//   ....[70]....
        /*04e8*/ 	.word	0x00006b60
        /*04ec*/ 	.word	0x00000009
        /*04f0*/ 	.word	0x00000000
        /*04f4*/ 	.short	0x010a
        /*04f6*/ 	.byte	0x3f
	.zero		1


	//   ....[71]....
        /*04f8*/ 	.word	0x00006bb0
        /*04fc*/ 	.word	0x00000006
        /*0500*/ 	.word	0x00000000
        /*0504*/ 	.short	0x010a
        /*0506*/ 	.byte	0x3f
	.zero		1


	//   ....[72]....
        /*0508*/ 	.word	0x00006c00
        /*050c*/ 	.word	0x00000009
        /*0510*/ 	.word	0x00000000
        /*0514*/ 	.short	0x010a
        /*0516*/ 	.byte	0x3f
	.zero		1


	//   ....[73]....
        /*0518*/ 	.word	0x00006c50
        /*051c*/ 	.word	0x00000006
        /*0520*/ 	.word	0x00000000
        /*0524*/ 	.short	0x010a
        /*0526*/ 	.byte	0x3f
	.zero		1


	//   ....[74]....
        /*0528*/ 	.word	0x00006ca0
        /*052c*/ 	.word	0x00000009
        /*0530*/ 	.word	0x00000000
        /*0534*/ 	.short	0x010a
        /*0536*/ 	.byte	0x3f
	.zero		1


	//   ....[75]....
        /*0538*/ 	.word	0x00006cf0
        /*053c*/ 	.word	0x00000006
        /*0540*/ 	.word	0x00000000
        /*0544*/ 	.short	0x010a
        /*0546*/ 	.byte	0x3f
	.zero		1


	//   ....[76]....
        /*0548*/ 	.word	0x00006d40
        /*054c*/ 	.word	0x00000009
        /*0550*/ 	.word	0x00000000
        /*0554*/ 	.short	0x010a
        /*0556*/ 	.byte	0x3f
	.zero		1


	//   ....[77]....
        /*0558*/ 	.word	0x00006d90
        /*055c*/ 	.word	0x00000006
        /*0560*/ 	.word	0x00000000
        /*0564*/ 	.short	0x010a
        /*0566*/ 	.byte	0x3f
	.zero		1


	//   ....[78]....
        /*0568*/ 	.word	0x00006de0
        /*056c*/ 	.word	0x00000009
        /*0570*/ 	.word	0x00000000
        /*0574*/ 	.short	0x010a
        /*0576*/ 	.byte	0x3f
	.zero		1


	//   ....[79]....
        /*0578*/ 	.word	0x00006e30
        /*057c*/ 	.word	0x00000006
        /*0580*/ 	.word	0x00000000
        /*0584*/ 	.short	0x010a
        /*0586*/ 	.byte	0x3f
	.zero		1


	//   ....[80]....
        /*0588*/ 	.word	0x00006e80
        /*058c*/ 	.word	0x00000009
        /*0590*/ 	.word	0x00000000
        /*0594*/ 	.short	0x010a
        /*0596*/ 	.byte	0x3f
	.zero		1


	//   ....[81]....
        /*0598*/ 	.word	0x00006ed0
        /*059c*/ 	.word	0x00000006
        /*05a0*/ 	.word	0x00000000
        /*05a4*/ 	.short	0x010a
        /*05a6*/ 	.byte	0x3f
	.zero		1


	//   ....[82]....
        /*05a8*/ 	.word	0x00006f20
        /*05ac*/ 	.word	0x00000009
        /*05b0*/ 	.word	0x00000000
        /*05b4*/ 	.short	0x010a
        /*05b6*/ 	.byte	0x3f
	.zero		1


	//   ....[83]....
        /*05b8*/ 	.word	0x00006f70
        /*05bc*/ 	.word	0x00000006
        /*05c0*/ 	.word	0x00000000
        /*05c4*/ 	.short	0x010a
        /*05c6*/ 	.byte	0x3f
	.zero		1


	//----- nvinfo : EIATTR_NUM_MBARRIERS
	.align		4
.L_35:
        /*05c8*/ 	.byte	0x03, 0x38
        /*05ca*/ 	.short	0x0026


	//----- nvinfo : EIATTR_EXIT_INSTR_OFFSETS
	.align		4
        /*05cc*/ 	.byte	0x04, 0x1c
        /*05ce*/ 	.short	(.L_37 - .L_36)


	//   ....[0]....
.L_36:
        /*05d0*/ 	.word	0x00000b60


	//   ....[1]....
        /*05d4*/ 	.word	0x00001370


	//   ....[2]....
        /*05d8*/ 	.word	0x000049b0


	//   ....[3]....
        /*05dc*/ 	.word	0x00004f10


	//   ....[4]....
        /*05e0*/ 	.word	0x00006870


	//----- nvinfo : EIATTR_MAX_THREADS
	.align		4
.L_37:
        /*05e4*/ 	.byte	0x04, 0x05
        /*05e6*/ 	.short	(.L_39 - .L_38)
.L_38:
        /*05e8*/ 	.word	0x00000180
        /*05ec*/ 	.word	0x00000001
        /*05f0*/ 	.word	0x00000001


	//----- nvinfo : EIATTR_CRS_STACK_SIZE
	.align		4
.L_39:
        /*05f4*/ 	.byte	0x04, 0x1e
        /*05f6*/ 	.short	(.L_41 - .L_40)
.L_40:
        /*05f8*/ 	.word	0x00000000


	//----- nvinfo : EIATTR_CBANK_PARAM_SIZE
	.align		4
.L_41:
        /*05fc*/ 	.byte	0x03, 0x19
        /*05fe*/ 	.short	0x0470


	//----- nvinfo : EIATTR_PARAM_CBANK
	.align		4
        /*0600*/ 	.byte	0x04, 0x0a
        /*0602*/ 	.short	(.L_43 - .L_42)
	.align		4
.L_42:
        /*0604*/ 	.word	index@(.nv.constant0._ZN7cutlass13device_kernelINS_4gemm6kernel13GemmUniversalIN4cute5tupleIJiiiiEEENS1_10collective13CollectiveMmaINS1_34MainloopSm90TmaGmmaWarpSpecializedILi18ENS5_IJNS4_1CILi4EEESB_NSA_ILi1EEEEEENS1_35KernelTmaWarpSpecializedCooperativeEEENS5_IJNSA_ILi128EEENSA_ILi64EEENSA_ILi32EEEEEENS_10bfloat16_tENS5_IJlSC_lEEESK_SL_NS4_8TiledMMAINS4_8MMA_AtomIJNS4_4SM904GMMA27MMA_64x64x16_F32BF16BF16_SSILNSP_5MajorE0ELSR_0ELNSP_7ScaleInE1ELSS_1EEEEEENS4_6LayoutINS5_IJNSA_ILi2EEESC_SC_EEENS5_IJSC_NSA_ILi0EEESY_EEEEENS5_IJNS4_10UnderscoreES11_S11_EEEEENS4_23SM90_TMA_LOAD_MULTICASTENS4_14ComposedLayoutINS4_7SwizzleILi2ELi4ELi3EEENS4_18smem_ptr_flag_bitsILi16EEENSV_INS5_IJNSA_ILi8EEESI_EEENS5_IJSI_SC_EEEEEEEvNS4_8identityES14_S1E_vS1F_EENS_8epilogue10collective6detail29Sm90TmaWarpSpecializedAdapterINS1I_15DefaultEpilogueISK_SL_SL_NS1H_6thread17LinearCombinationISK_Li1EffLNS1M_9ScaleType4KindE0ELNS_15FloatRoundStyleE2ESK_EENS1_15EpilogueDefaultEEEEEvvEEEEvNT_6ParamsE)
        /*0608*/ 	.short	0x0210
        /*060a*/ 	.short	0x0470


	//----- nvinfo : EIATTR_SW_WAR
	.align		4
.L_43:
        /*060c*/ 	.byte	0x04, 0x36
        /*060e*/ 	.short	(.L_45 - .L_44)
.L_44:
        /*0610*/ 	.word	0x00000008
.L_45:


//--------------------- .nv.callgraph             --------------------------
	.section	.nv.callgraph,"",@"SHT_CUDA_CALLGRAPH"
	.align	4
	.sectionentsize	8
	.align		4
        /*0000*/ 	.word	0x00000000
	.align		4
        /*0004*/ 	.word	0xffffffff
	.align		4
        /*0008*/ 	.word	index@(_ZN7cutlass13device_kernelINS_4gemm6kernel13GemmUniversalIN4cute5tupleIJiiiiEEENS1_10collective13CollectiveMmaINS1_34MainloopSm90TmaGmmaWarpSpecializedILi18ENS5_IJNS4_1CILi4EEESB_NSA_ILi1EEEEEENS1_35KernelTmaWarpSpecializedCooperativeEEENS5_IJNSA_ILi128EEENSA_ILi64EEENSA_ILi32EEEEEENS_10bfloat16_tENS5_IJlSC_lEEESK_SL_NS4_8TiledMMAINS4_8MMA_AtomIJNS4_4SM904GMMA27MMA_64x64x16_F32BF16BF16_SSILNSP_5MajorE0ELSR_0ELNSP_7ScaleInE1ELSS_1EEEEEENS4_6LayoutINS5_IJNSA_ILi2EEESC_SC_EEENS5_IJSC_NSA_ILi0EEESY_EEEEENS5_IJNS4_10UnderscoreES11_S11_EEEEENS4_23SM90_TMA_LOAD_MULTICASTENS4_14ComposedLayoutINS4_7SwizzleILi2ELi4ELi3EEENS4_18smem_ptr_flag_bitsILi16EEENSV_INS5_IJNSA_ILi8EEESI_EEENS5_IJSI_SC_EEEEEEEvNS4_8identityES14_S1E_vS1F_EENS_8epilogue10collective6detail29Sm90TmaWarpSpecializedAdapterINS1I_15DefaultEpilogueISK_SL_SL_NS1H_6thread17LinearCombinationISK_Li1EffLNS1M_9ScaleType4KindE0ELNS_15FloatRoundStyleE2ESK_EENS1_15EpilogueDefaultEEEEEvvEEEEvNT_6ParamsE)
	.align		4
        /*000c*/ 	.word	index@(__assertfail)
	.align		4
        /*0010*/ 	.word	0x00000000
	.align		4
        /*0014*/ 	.word	0xfffffffe
	.align		4
        /*0018*/ 	.word	0x00000000
	.align		4
        /*001c*/ 	.word	0xfffffffd
	.align		4
        /*0020*/ 	.word	0x00000000
	.align		4
        /*0024*/ 	.word	0xfffffffc


//--------------------- .nv.constant4             --------------------------
	.section	.nv.constant4,"a",@progbits
	.align	8
	.align		8
.nv.constant4:
        /*0000*/ 	.dword	__assertfail
	.align		8
        /*0008*/ 	.dword	__unnamed_1
	.align		8
        /*0010*/ 	.dword	_ZN40_INTERNAL_08b6a328_4_k_cu_a79a03d6_199024cuda3std3__45__cpo5beginE
	.align		8
        /*0018*/ 	.dword	_ZN40_INTERNAL_08b6a328_4_k_cu_a79a03d6_199024cuda3std3__45__cpo3endE
	.align		8
        /*0020*/ 	.dword	_ZN40_INTERNAL_08b6a328_4_k_cu_a79a03d6_199024cuda3std3__45__cpo6cbeginE
	.align		8
        /*0028*/ 	.dword	_ZN40_INTERNAL_08b6a328_4_k_cu_a79a03d6_199024cuda3std3__45__cpo4cendE
	.align		8
        /*0030*/ 	.dword	_ZN40_INTERNAL_08b6a328_4_k_cu_a79a03d6_199024cuda3std3__442_GLOBAL__N__08b6a328_4_k_cu_a79a03d6_199026ignoreE
	.align		8
        /*0038*/ 	.dword	_ZN40_INTERNAL_08b6a328_4_k_cu_a79a03d6_199024cuda3std3__419piecewise_constructE
	.align		8
        /*0040*/ 	.dword	_ZN40_INTERNAL_08b6a328_4_k_cu_a79a03d6_199024cuda3std3__48in_placeE
	.align		8
        /*0048*/ 	.dword	_ZN40_INTERNAL_08b6a328_4_k_cu_a79a03d6_199024cuda3std6ranges3__45__cpo4swapE
	.align		8
        /*0050*/ 	.dword	_ZN40_INTERNAL_08b6a328_4_k_cu_a79a03d6_199024cuda3std6ranges3__45__cpo9iter_moveE
	.align		8
        /*0058*/ 	.dword	_ZN40_INTERNAL_08b6a328_4_k_cu_a79a03d6_199024cute7productE
	.align		8
        /*0060*/ 	.dword	_ZN40_INTERNAL_08b6a328_4_k_cu_a79a03d6_199024cute1_E
	.align		8
        /*0068*/ 	.dword	$str$22
	.align		8
        /*0070*/ 	.dword	$str$23


//--------------------- .text._ZN7cutlass13device_kernelINS_4gemm6kernel13GemmUniversalIN4cute5tupleIJiiiiEEENS1_10collective13CollectiveMmaINS1_34MainloopSm90TmaGmmaWarpSpecializedILi18ENS5_IJNS4_1CILi4EEESB_NSA_ILi1EEEEEENS1_35KernelTmaWarpSpecializedCooperativeEEENS5_IJNSA_ILi128EEENSA_ILi64EEENSA_ILi32EEEEEENS_10bfloat16_tENS5_IJlSC_lEEESK_SL_NS4_8TiledMMAINS4_8MMA_AtomIJNS4_4SM904GMMA27MMA_64x64x16_F32BF16BF16_SSILNSP_5MajorE0ELSR_0ELNSP_7ScaleInE1ELSS_1EEEEEENS4_6LayoutINS5_IJNSA_ILi2EEESC_SC_EEENS5_IJSC_NSA_ILi0EEESY_EEEEENS5_IJNS4_10UnderscoreES11_S11_EEEEENS4_23SM90_TMA_LOAD_MULTICASTENS4_14ComposedLayoutINS4_7SwizzleILi2ELi4ELi3EEENS4_18smem_ptr_flag_bitsILi16EEENSV_INS5_IJNSA_ILi8EEESI_EEENS5_IJSI_SC_EEEEEEEvNS4_8identityES14_S1E_vS1F_EENS_8epilogue10collective6detail29Sm90TmaWarpSpecializedAdapterINS1I_15DefaultEpilogueISK_SL_SL_NS1H_6thread17LinearCombinationISK_Li1EffLNS1M_9ScaleType4KindE0ELNS_15FloatRoundStyleE2ESK_EENS1_15EpilogueDefaultEEEEEvvEEEEvNT_6ParamsE --------------------------
	.section	.text._ZN7cutlass13device_kernelINS_4gemm6kernel13GemmUniversalIN4cute5tupleIJiiiiEEENS1_10collective13CollectiveMmaINS1_34MainloopSm90TmaGmmaWarpSpecializedILi18ENS5_IJNS4_1CILi4EEESB_NSA_ILi1EEEEEENS1_35KernelTmaWarpSpecializedCooperativeEEENS5_IJNSA_ILi128EEENSA_ILi64EEENSA_ILi32EEEEEENS_10bfloat16_tENS5_IJlSC_lEEESK_SL_NS4_8TiledMMAINS4_8MMA_AtomIJNS4_4SM904GMMA27MMA_64x64x16_F32BF16BF16_SSILNSP_5MajorE0ELSR_0ELNSP_7ScaleInE1ELSS_1EEEEEENS4_6LayoutINS5_IJNSA_ILi2EEESC_SC_EEENS5_IJSC_NSA_ILi0EEESY_EEEEENS5_IJNS4_10UnderscoreES11_S11_EEEEENS4_23SM90_TMA_LOAD_MULTICASTENS4_14ComposedLayoutINS4_7SwizzleILi2ELi4ELi3EEENS4_18smem_ptr_flag_bitsILi16EEENSV_INS5_IJNSA_ILi8EEESI_EEENS5_IJSI_SC_EEEEEEEvNS4_8identityES14_S1E_vS1F_EENS_8epilogue10collective6detail29Sm90TmaWarpSpecializedAdapterINS1I_15DefaultEpilogueISK_SL_SL_NS1H_6thread17LinearCombinationISK_Li1EffLNS1M_9ScaleType4KindE0ELNS_15FloatRoundStyleE2ESK_EENS1_15EpilogueDefaultEEEEEvvEEEEvNT_6ParamsE,"ax",@progbits
	.align	128
.text._ZN7cutlass13device_kernelINS_4gemm6kernel13GemmUniversalIN4cute5tupleIJiiiiEEENS1_10collective13CollectiveMmaINS1_34MainloopSm90TmaGmmaWarpSpecializedILi18ENS5_IJNS4_1CILi4EEESB_NSA_ILi1EEEEEENS1_35KernelTmaWarpSpecializedCooperativeEEENS5_IJNSA_ILi128EEENSA_ILi64EEENSA_ILi32EEEEEENS_10bfloat16_tENS5_IJlSC_lEEESK_SL_NS4_8TiledMMAINS4_8MMA_AtomIJNS4_4SM904GMMA27MMA_64x64x16_F32BF16BF16_SSILNSP_5MajorE0ELSR_0ELNSP_7ScaleInE1ELSS_1EEEEEENS4_6LayoutINS5_IJNSA_ILi2EEESC_SC_EEENS5_IJSC_NSA_ILi0EEESY_EEEEENS5_IJNS4_10UnderscoreES11_S11_EEEEENS4_23SM90_TMA_LOAD_MULTICASTENS4_14ComposedLayoutINS4_7SwizzleILi2ELi4ELi3EEENS4_18smem_ptr_flag_bitsILi16EEENSV_INS5_IJNSA_ILi8EEESI_EEENS5_IJSI_SC_EEEEEEEvNS4_8identityES14_S1E_vS1F_EENS_8epilogue10collective6detail29Sm90TmaWarpSpecializedAdapterINS1I_15DefaultEpilogueISK_SL_SL_NS1H_6thread17LinearCombinationISK_Li1EffLNS1M_9ScaleType4KindE0ELNS_15FloatRoundStyleE2ESK_EENS1_15EpilogueDefaultEEEEEvvEEEEvNT_6ParamsE:
        .type           _ZN7cutlass13device_kernelINS_4gemm6kernel13GemmUniversalIN4cute5tupleIJiiiiEEENS1_10collective13CollectiveMmaINS1_34MainloopSm90TmaGmmaWarpSpecializedILi18ENS5_IJNS4_1CILi4EEESB_NSA_ILi1EEEEEENS1_35KernelTmaWarpSpecializedCooperativeEEENS5_IJNSA_ILi128EEENSA_ILi64EEENSA_ILi32EEEEEENS_10bfloat16_tENS5_IJlSC_lEEESK_SL_NS4_8TiledMMAINS4_8MMA_AtomIJNS4_4SM904GMMA27MMA_64x64x16_F32BF16BF16_SSILNSP_5MajorE0ELSR_0ELNSP_7ScaleInE1ELSS_1EEEEEENS4_6LayoutINS5_IJNSA_ILi2EEESC_SC_EEENS5_IJSC_NSA_ILi0EEESY_EEEEENS5_IJNS4_10UnderscoreES11_S11_EEEEENS4_23SM90_TMA_LOAD_MULTICASTENS4_14ComposedLayoutINS4_7SwizzleILi2ELi4ELi3EEENS4_18smem_ptr_flag_bitsILi16EEENSV_INS5_IJNSA_ILi8EEESI_EEENS5_IJSI_SC_EEEEEEEvNS4_8identityES14_S1E_vS1F_EENS_8epilogue10collective6detail29Sm90TmaWarpSpecializedAdapterINS1I_15DefaultEpilogueISK_SL_SL_NS1H_6thread17LinearCombinationISK_Li1EffLNS1M_9ScaleType4KindE0ELNS_15FloatRoundStyleE2ESK_EENS1_15EpilogueDefaultEEEEEvvEEEEvNT_6ParamsE,@function
        .size           _ZN7cutlass13device_kernelINS_4gemm6kernel13GemmUniversalIN4cute5tupleIJiiiiEEENS1_10collective13CollectiveMmaINS1_34MainloopSm90TmaGmmaWarpSpecializedILi18ENS5_IJNS4_1CILi4EEESB_NSA_ILi1EEEEEENS1_35KernelTmaWarpSpecializedCooperativeEEENS5_IJNSA_ILi128EEENSA_ILi64EEENSA_ILi32EEEEEENS_10bfloat16_tENS5_IJlSC_lEEESK_SL_NS4_8TiledMMAINS4_8MMA_AtomIJNS4_4SM904GMMA27MMA_64x64x16_F32BF16BF16_SSILNSP_5MajorE0ELSR_0ELNSP_7ScaleInE1ELSS_1EEEEEENS4_6LayoutINS5_IJNSA_ILi2EEESC_SC_EEENS5_IJSC_NSA_ILi0EEESY_EEEEENS5_IJNS4_10UnderscoreES11_S11_EEEEENS4_23SM90_TMA_LOAD_MULTICASTENS4_14ComposedLayoutINS4_7SwizzleILi2ELi4ELi3EEENS4_18smem_ptr_flag_bitsILi16EEENSV_INS5_IJNSA_ILi8EEESI_EEENS5_IJSI_SC_EEEEEEEvNS4_8identityES14_S1E_vS1F_EENS_8epilogue10collective6detail29Sm90TmaWarpSpecializedAdapterINS1I_15DefaultEpilogueISK_SL_SL_NS1H_6thread17LinearCombinationISK_Li1EffLNS1M_9ScaleType4KindE0ELNS_15FloatRoundStyleE2ESK_EENS1_15EpilogueDefaultEEEEEvvEEEEvNT_6ParamsE,(.L_x_164 - _ZN7cutlass13device_kernelINS_4gemm6kernel13GemmUniversalIN4cute5tupleIJiiiiEEENS1_10collective13CollectiveMmaINS1_34MainloopSm90TmaGmmaWarpSpecializedILi18ENS5_IJNS4_1CILi4EEESB_NSA_ILi1EEEEEENS1_35KernelTmaWarpSpecializedCooperativeEEENS5_IJNSA_ILi128EEENSA_ILi64EEENSA_ILi32EEEEEENS_10bfloat16_tENS5_IJlSC_lEEESK_SL_NS4_8TiledMMAINS4_8MMA_AtomIJNS4_4SM904GMMA27MMA_64x64x16_F32BF16BF16_SSILNSP_5MajorE0ELSR_0ELNSP_7ScaleInE1ELSS_1EEEEEENS4_6LayoutINS5_IJNSA_ILi2EEESC_SC_EEENS5_IJSC_NSA_ILi0EEESY_EEEEENS5_IJNS4_10UnderscoreES11_S11_EEEEENS4_23SM90_TMA_LOAD_MULTICASTENS4_14ComposedLayoutINS4_7SwizzleILi2ELi4ELi3EEENS4_18smem_ptr_flag_bitsILi16EEENSV_INS5_IJNSA_ILi8EEESI_EEENS5_IJSI_SC_EEEEEEEvNS4_8identityES14_S1E_vS1F_EENS_8epilogue10collective6detail29Sm90TmaWarpSpecializedAdapterINS1I_15DefaultEpilogueISK_SL_SL_NS1H_6thread17LinearCombinationISK_Li1EffLNS1M_9ScaleType4KindE0ELNS_15FloatRoundStyleE2ESK_EENS1_15EpilogueDefaultEEEEEvvEEEEvNT_6ParamsE)
        .other          _ZN7cutlass13device_kernelINS_4gemm6kernel13GemmUniversalIN4cute5tupleIJiiiiEEENS1_10collective13CollectiveMmaINS1_34MainloopSm90TmaGmmaWarpSpecializedILi18ENS5_IJNS4_1CILi4EEESB_NSA_ILi1EEEEEENS1_35KernelTmaWarpSpecializedCooperativeEEENS5_IJNSA_ILi128EEENSA_ILi64EEENSA_ILi32EEEEEENS_10bfloat16_tENS5_IJlSC_lEEESK_SL_NS4_8TiledMMAINS4_8MMA_AtomIJNS4_4SM904GMMA27MMA_64x64x16_F32BF16BF16_SSILNSP_5MajorE0ELSR_0ELNSP_7ScaleInE1ELSS_1EEEEEENS4_6LayoutINS5_IJNSA_ILi2EEESC_SC_EEENS5_IJSC_NSA_ILi0EEESY_EEEEENS5_IJNS4_10UnderscoreES11_S11_EEEEENS4_23SM90_TMA_LOAD_MULTICASTENS4_14ComposedLayoutINS4_7SwizzleILi2ELi4ELi3EEENS4_18smem_ptr_flag_bitsILi16EEENSV_INS5_IJNSA_ILi8EEESI_EEENS5_IJSI_SC_EEEEEEEvNS4_8identityES14_S1E_vS1F_EENS_8epilogue10collective6detail29Sm90TmaWarpSpecializedAdapterINS1I_15DefaultEpilogueISK_SL_SL_NS1H_6thread17LinearCombinationISK_Li1EffLNS1M_9ScaleType4KindE0ELNS_15FloatRoundStyleE2ESK_EENS1_15EpilogueDefaultEEEEEvvEEEEvNT_6ParamsE,@"STO_CUDA_ENTRY STV_DEFAULT"
_ZN7cutlass13device_kernelINS_4gemm6kernel13GemmUniversalIN4cute5tupleIJiiiiEEENS1_10collective13CollectiveMmaINS1_34MainloopSm90TmaGmmaWarpSpecializedILi18ENS5_IJNS4_1CILi4EEESB_NSA_ILi1EEEEEENS1_35KernelTmaWarpSpecializedCooperativeEEENS5_IJNSA_ILi128EEENSA_ILi64EEENSA_ILi32EEEEEENS_10bfloat16_tENS5_IJlSC_lEEESK_SL_NS4_8TiledMMAINS4_8MMA_AtomIJNS4_4SM904GMMA27MMA_64x64x16_F32BF16BF16_SSILNSP_5MajorE0ELSR_0ELNSP_7ScaleInE1ELSS_1EEEEEENS4_6LayoutINS5_IJNSA_ILi2EEESC_SC_EEENS5_IJSC_NSA_ILi0EEESY_EEEEENS5_IJNS4_10UnderscoreES11_S11_EEEEENS4_23SM90_TMA_LOAD_MULTICASTENS4_14ComposedLayoutINS4_7SwizzleILi2ELi4ELi3EEENS4_18smem_ptr_flag_bitsILi16EEENSV_INS5_IJNSA_ILi8EEESI_EEENS5_IJSI_SC_EEEEEEEvNS4_8identityES14_S1E_vS1F_EENS_8epilogue10collective6detail29Sm90TmaWarpSpecializedAdapterINS1I_15DefaultEpilogueISK_SL_SL_NS1H_6thread17LinearCombinationISK_Li1EffLNS1M_9ScaleType4KindE0ELNS_15FloatRoundStyleE2ESK_EENS1_15EpilogueDefaultEEEEEvvEEEEvNT_6ParamsE:
[----:B------:R-:W0:Y:S01]  /*0000*/  LDC R1, c[0x0][0x28] ;  /* 0x00000a00ff017b82 */ /* 0x000e220000000800 */
[----:B------:R-:W1:Y:S01]  /*0010*/  S2R R18, SR_TID.X ;  /* 0x0000000000127919 */ /* 0x000e620000002100 */
[----:B------:R-:W-:Y:S01]  /*0020*/  ELECT P0, URZ, PT ;  /* 0x00000000003f782f */ /* 0x000fe20003800000 */
[----:B------:R-:W-:Y:S01]  /*0030*/  BSSY B0, `(.L_x_0) ;  /* 0x000000f000007945 */ /* 0x000fe20003800000 */
[--C-:B-1----:R-:W-:Y:S02]  /*0040*/  SHF.R.U32.HI R0, RZ, 0x5, R18.reuse ;  /* 0x00000005ff007819 */ /* 0x102fe40000011612 */
[----:B------:R-:W-:-:S03]  /*0050*/  SHF.R.U32.HI R3, RZ, 0x7, R18 ;  /* 0x00000007ff037819 */ /* 0x000fc60000011612 */
[----:B------:R-:W1:Y:S04]  /*0060*/  SHFL.IDX PT, R2, R0, RZ, 0x1f ;  /* 0x00001fff00027589 */ /* 0x000e6800000e0000 */
[----:B------:R2:W3:Y:S01]  /*0070*/  SHFL.IDX PT, R5, R3, RZ, 0x1f ;  /* 0x00001fff03057589 */ /* 0x0004e200000e0000 */
[----:B-1----:R-:W-:-:S13]  /*0080*/  ISETP.NE.OR P0, PT, R2, RZ, !P0 ;  /* 0x000000ff0200720c */ /* 0x002fda0004705670 */
[----:B0-23--:R-:W-:Y:S05]  /*0090*/  @P0 BRA `(.L_x_1) ;  /* 0x0000000000200947 */ /* 0x00dfea0003800000 */
[----:B------:R-:W-:Y:S02]  /*00a0*/  ULDC.64 UR4, c[0x0][0x198] ;  /* 0x0000660000047ab9 */ /* 0x000fe40000000a00 */
[----:B------:R-:W-:Y:S02]  /*00b0*/  UIADD3 UR6, UP0, UR4, 0xf0, URZ ;  /* 0x000000f004067890 */ /* 0x000fe4000ff1e03f */
[----:B------:R-:W-:Y:S02]  /*00c0*/  UIADD3 UR4, UP1, UR4, 0x1f0, URZ ;  /* 0x000001f004047890 */ /* 0x000fe4000ff3e03f */
[----:B------:R-:W-:Y:S02]  /*00d0*/  UIADD3.X UR7, URZ, UR5, URZ, UP0, !UPT ;  /* 0x000000053f077290 */ /* 0x000fe400087fe43f */
[----:B------:R-:W-:-:S07]  /*00e0*/  UIADD3.X UR5, URZ, UR5, URZ, UP1, !UPT ;  /* 0x000000053f057290 */ /* 0x000fce0008ffe43f */
[----:B------:R0:W-:Y:S02]  /*00f0*/  UTMACCTL.PF [UR6] ;  /* 0x00000000060079b9 */ /* 0x0001e40008040000 */
[----:B------:R0:W-:Y:S02]  /*0100*/  UTMACCTL.PF [UR4] ;  /* 0x00000000040079b9 */ /* 0x0001e40008040000 */
[----:B0-----:R-:W-:Y:S01]  /*0110*/  NOP ;  /* 0x0000000000007918 */ /* 0x001fe20000000000 */
.L_x_1:
[----:B------:R-:W-:Y:S05]  /*0120*/  BSYNC B0 ;  /* 0x0000000000007941 */ /* 0x000fea0003800000 */
.L_x_0:
[----:B------:R-:W0:Y:S02]  /*0130*/  SHFL.IDX PT, R3, R0, RZ, 0x1f ;  /* 0x00001fff00037589 */ /* 0x000e2400000e0000 */
[----:B0-----:R-:W-:-:S13]  /*0140*/  ISETP.NE.AND P0, PT, R3, RZ, PT ;  /* 0x000000ff0300720c */ /* 0x001fda0003f05270 */
[----:B------:R-:W-:Y:S05]  /*0150*/  @P0 BRA `(.L_x_2) ;  /* 0x0000000000d40947 */ /* 0x000fea0003800000 */
[----:B------:R-:W-:Y:S01]  /*0160*/  ELECT P0, URZ, PT ;  /* 0x00000000003f782f */ /* 0x000fe20003800000 */
[----:B------:R-:W-:-:S12]  /*0170*/  BSSY B0, `(.L_x_2) ;  /* 0x0000033000007945 */ /* 0x000fd80003800000 */
[----:B------:R-:W-:Y:S05]  /*0180*/  @!P0 BRA `(.L_x_3) ;  /* 0x0000000000c48947 */ /* 0x000fea0003800000 */
[----:B------:R-:W0:Y:S01]  /*0190*/  S2UR UR8, SR_CgaCtaId ;  /* 0x00000000000879c3 */ /* 0x000e220000008800 */
[----:B------:R-:W-:Y:S01]  /*01a0*/  UMOV UR4, 0x400 ;  /* 0x0000040000047882 */ /* 0x000fe20000000000 */
[----:B------:R-:W-:Y:S01]  /*01b0*/  UMOV UR5, 0x1 ;  /* 0x0000000100057882 */ /* 0x000fe20000000000 */
[----:B------:R-:W-:Y:S02]  /*01c0*/  UMOV UR6, 0xe ;  /* 0x0000000e00067882 */ /* 0x000fe40000000000 */
[----:B------:R-:W-:-:S04]  /*01d0*/  UIADD3 UR6, -UR6, 0x100000, URZ ;  /* 0x0010000006067890 */ /* 0x000fc8000fffe13f */
[----:B------:R-:W-:Y:S02]  /*01e0*/  USHF.L.U32 UR7, UR6, 0xb, URZ ;  /* 0x0000000b06077899 */ /* 0x000fe4000800063f */
[----:B------:R-:W-:Y:S02]  /*01f0*/  USHF.L.U32 UR6, UR6, 0x1, URZ ;  /* 0x0000000106067899 */ /* 0x000fe4000800063f */
[----:B0-----:R-:W-:Y:S02]  /*0200*/  ULEA UR8, UR8, UR4, 0x18 ;  /* 0x0000000408087291 */ /* 0x001fe4000f8ec03f */
[----:B------:R-:W-:-:S04]  /*0210*/  UIADD3 UR4, -UR5, 0x100000, URZ ;  /* 0x0010000005047890 */ /* 0x000fc8000fffe13f */
[----:B------:R-:W-:Y:S02]  /*0220*/  USHF.L.U32 UR5, UR4, 0xb, URZ ;  /* 0x0000000b04057899 */ /* 0x000fe4000800063f */
[----:B------:R-:W-:Y:S01]  /*0230*/  USHF.L.U32 UR4, UR4, 0x1, URZ ;  /* 0x0000000104047899 */ /* 0x000fe2000800063f */
[----:B------:R-:W0:Y:S11]  /*0240*/  FENCE.VIEW.ASYNC.S ;  /* 0x00000000000073c6 */ /* 0x000e360000000000 */
[----:B0-----:R0:W1:Y:S01]  /*0250*/  SYNCS.EXCH.64 URZ, [UR8], UR4 ;  /* 0x00000004083f75b2 */ /* 0x0010620008000100 */
[----:B------:R0:W2:Y:S01]  /*0260*/  SYNCS.EXCH.64 URZ, [UR8+0x90], UR6 ;  /* 0x00009006083f75b2 */ /* 0x0000a20008000100 */
[----:B------:R0:W3:Y:S01]  /*0270*/  SYNCS.EXCH.64 URZ, [UR8+0x8], UR4 ;  /* 0x00000804083f75b2 */ /* 0x0000e20008000100 */
[----:B------:R0:W4:Y:S01]  /*0280*/  SYNCS.EXCH.64 URZ, [UR8+0x98], UR6 ;  /* 0x00009806083f75b2 */ /* 0x0001220008000100 */
[----:B------:R0:W0:Y:S01]  /*0290*/  SYNCS.EXCH.64 URZ, [UR8+0x10], UR4 ;  /* 0x00001004083f75b2 */ /* 0x0000220008000100 */
        /* <DEDUP_REMOVED lines=31> */
[----:B-1234-:R-:W-:Y:S01]  /*0490*/  NOP ;  /* 0x0000000000007918 */ /* 0x01efe20000000000 */
.L_x_3:
[----:B0-----:R-:W-:Y:S05]  /*04a0*/  BSYNC B0 ;  /* 0x0000000000007941 */ /* 0x001fea0003800000 */
.L_x_2:
[----:B------:R-:W-:Y:S01]  /*04b0*/  SHF.R.S32.HI R7, RZ, 0x1f, R18 ;  /* 0x0000001fff077819 */ /* 0x000fe20000011412 */
[----:B------:R-:W0:Y:S01]  /*04c0*/  SHFL.IDX PT, R0, R0, RZ, 0x1f ;  /* 0x00001fff00007589 */ /* 0x000e2200000e0000 */
[----:B------:R-:W1:Y:S01]  /*04d0*/  S2UR UR8, SR_CTAID.X ;  /* 0x00000000000879c3 */ /* 0x000e620000002500 */
[----:B------:R-:W-:Y:S02]  /*04e0*/  ELECT P0, URZ, PT ;  /* 0x00000000003f782f */ /* 0x000fe40003800000 */
[----:B------:R-:W-:Y:S01]  /*04f0*/  LEA.HI R7, R7, R18, RZ, 0x7 ;  /* 0x0000001207077211 */ /* 0x000fe200078f38ff */
[----:B------:R-:W2:Y:S01]  /*0500*/  S2R R4, SR_CTAID.Y ;  /* 0x0000000000047919 */ /* 0x000ea20000002600 */
[----:B------:R-:W-:Y:S01]  /*0510*/  SHF.R.S32.HI R8, RZ, 0x1f, R3 ;  /* 0x0000001fff087819 */ /* 0x000fe20000011403 */
[----:B------:R-:W-:Y:S01]  /*0520*/  ULDC UR4, c[0x0][0x150] ;  /* 0x0000540000047ab9 */ /* 0x000fe20000000800 */
[----:B------:R-:W-:Y:S01]  /*0530*/  LOP3.LUT R7, R7, 0xffffff80, RZ, 0xc0, !PT ;  /* 0xffffff8007077812 */ /* 0x000fe200078ec0ff */
[----:B------:R-:W-:Y:S01]  /*0540*/  NOP ;  /* 0x0000000000007918 */ /* 0x000fe20000000000 */
[----:B------:R-:W-:Y:S01]  /*0550*/  LEA.HI R8, R8, R3, RZ, 0x2 ;  /* 0x0000000308087211 */ /* 0x000fe200078f10ff */
[----:B------:R-:W3:Y:S01]  /*0560*/  LDC R10, c[0x0][0x144] ;  /* 0x00005100ff0a7b82 */ /* 0x000ee20000000800 */
[----:B------:R-:W-:Y:S01]  /*0570*/  NOP ;  /* 0x0000000000007918 */ /* 0x000fe20000000000 */
[----:B------:R-:W-:Y:S01]  /*0580*/  IMAD.IADD R6, R18, 0x1, -R7 ;  /* 0x0000000112067824 */ /* 0x000fe200078e0a07 */
[----:B------:R-:W-:Y:S01]  /*0590*/  LOP3.LUT R8, R8, 0x3ffffffc, RZ, 0xc0, !PT ;  /* 0x3ffffffc08087812 */ /* 0x000fe200078ec0ff */
[----:B------:R-:W-:Y:S01]  /*05a0*/  IMAD.MOV.U32 R23, RZ, RZ, 0x1 ;  /* 0x00000001ff177424 */ /* 0x000fe200078e00ff */
[----:B------:R-:W-:-:S02]  /*05b0*/  ISETP.NE.AND P3, PT, R5, RZ, PT ;  /* 0x000000ff0500720c */ /* 0x000fc40003f65270 */
[----:B------:R-:W-:Y:S01]  /*05c0*/  SHF.R.S32.HI R7, RZ, 0x1f, R6 ;  /* 0x0000001fff077819 */ /* 0x000fe20000011406 */
[----:B------:R-:W-:Y:S01]  /*05d0*/  IMAD.IADD R8, R3, 0x1, -R8 ;  /* 0x0000000103087824 */ /* 0x000fe200078e0a08 */
[----:B------:R-:W4:Y:S02]  /*05e0*/  LDC R12, c[0x0][0x140] ;  /* 0x00005000ff0c7b82 */ /* 0x000f240000000800 */
[----:B------:R-:W-:Y:S02]  /*05f0*/  LEA.HI R7, R7, R6, RZ, 0x3 ;  /* 0x0000000607077211 */ /* 0x000fe400078f18ff */
[----:B0-----:R-:W-:Y:S02]  /*0600*/  ISETP.NE.OR P0, PT, R0, RZ, !P0 ;  /* 0x000000ff0000720c */ /* 0x001fe40004705670 */
[--C-:B------:R-:W-:Y:S02]  /*0610*/  SHF.R.S32.HI R0, RZ, 0x3, R7.reuse ;  /* 0x00000003ff007819 */ /* 0x100fe40000011407 */
[----:B------:R-:W-:-:S02]  /*0620*/  SHF.R.S32.HI R7, RZ, 0x1f, R7 ;  /* 0x0000001fff077819 */ /* 0x000fc40000011407 */
[----:B-1----:R-:W-:Y:S02]  /*0630*/  I2FP.F32.U32 R9, UR8 ;  /* 0x0000000800097c45 */ /* 0x002fe40008201000 */
[----:B------:R-:W-:-:S03]  /*0640*/  LEA.HI R7, R7, R0, RZ, 0x2 ;  /* 0x0000000007077211 */ /* 0x000fc600078f10ff */
[----:B------:R-:W-:Y:S01]  /*0650*/  FMUL R9, R9, UR4 ;  /* 0x0000000409097c20 */ /* 0x000fe20008400000 */
[----:B------:R-:W-:Y:S01]  /*0660*/  LOP3.LUT R7, R7, 0xfffffffc, RZ, 0xc0, !PT ;  /* 0xfffffffc07077812 */ /* 0x000fe200078ec0ff */
[----:B------:R-:W-:Y:S01]  /*0670*/  VOTEU.ALL UP0, P0 ;  /* 0x00000000003f7886 */ /* 0x000fe20000000000 */
[----:B--2---:R-:W-:Y:S01]  /*0680*/  I2FP.F32.U32 R11, R4 ;  /* 0x00000004000b7245 */ /* 0x004fe20000201000 */
[----:B------:R-:W-:Y:S01]  /*0690*/  ULDC UR4, c[0x0][0x154] ;  /* 0x0000550000047ab9 */ /* 0x000fe20000000800 */
[----:B------:R-:W-:Y:S01]  /*06a0*/  VOTEU.ALL UP1, P0 ;  /* 0x00000000003f7886 */ /* 0x000fe20000020000 */
[----:B------:R-:W-:Y:S01]  /*06b0*/  IMAD.IADD R7, R0, 0x1, -R7 ;  /* 0x0000000100077824 */ /* 0x000fe200078e0a07 */
[----:B------:R-:W0:Y:S01]  /*06c0*/  F2I.U32.TRUNC.NTZ R9, R9 ;  /* 0x0000000900097305 */ /* 0x000e22000020f000 */
[----:B------:R-:W1:Y:S01]  /*06d0*/  @!UP0 S2UR UR7, SR_CgaCtaId ;  /* 0x00000000000789c3 */ /* 0x000e620000008800 */
[----:B------:R-:W-:Y:S01]  /*06e0*/  @!UP0 UMOV UR6, 0x400 ;  /* 0x0000040000068882 */ /* 0x000fe20000000000 */
[----:B------:R-:W-:Y:S01]  /*06f0*/  IMAD R8, R8, 0x4, R7 ;  /* 0x0000000408087824 */ /* 0x000fe200078e0207 */
[----:B----4-:R-:W-:-:S04]  /*0700*/  ISETP.EQ.U32.AND P2, PT, R12, 0x1, PT ;  /* 0x000000010c00780c */ /* 0x010fc80003f42070 */
[----:B------:R-:W-:-:S04]  /*0710*/  SHF.R.S32.HI R3, RZ, 0x1f, R8 ;  /* 0x0000001fff037819 */ /* 0x000fc80000011408 */
[----:B------:R-:W-:Y:S01]  /*0720*/  LEA.HI R0, R3, R8, RZ, 0x2 ;  /* 0x0000000803007211 */ /* 0x000fe200078f10ff */
[----:B0-----:R-:W-:-:S03]  /*0730*/  IMAD.MOV R7, RZ, RZ, -R9 ;  /* 0x000000ffff077224 */ /* 0x001fc600078e0a09 */
[----:B------:R-:W-:Y:S01]  /*0740*/  LOP3.LUT R9, R0, 0xfffffffc, RZ, 0xc0, !PT ;  /* 0xfffffffc00097812 */ /* 0x000fe200078ec0ff */
[----:B---3--:R-:W-:Y:S02]  /*0750*/  IMAD R3, R10, R7, UR8 ;  /* 0x000000080a037e24 */ /* 0x008fe4000f8e0207 */
[----:B------:R-:W-:Y:S02]  /*0760*/  FMUL R10, R11, UR4 ;  /* 0x000000040b0a7c20 */ /* 0x000fe40008400000 */
[C---:B------:R-:W-:Y:S01]  /*0770*/  IMAD.IADD R0, R8.reuse, 0x1, -R9 ;  /* 0x0000000108007824 */ /* 0x040fe200078e0a09 */
[----:B------:R-:W0:Y:S01]  /*0780*/  LDC R7, c[0x0][0x148] ;  /* 0x00005200ff077b82 */ /* 0x000e220000000800 */
[----:B------:R-:W-:Y:S01]  /*0790*/  SHF.R.S32.HI R9, RZ, 0x1f, R2 ;  /* 0x0000001fff097819 */ /* 0x000fe20000011402 */
[----:B------:R-:W-:Y:S01]  /*07a0*/  IMAD.SHL.U32 R11, R8, 0x4, RZ ;  /* 0x00000004080b7824 */ /* 0x000fe200078e00ff */
[----:B------:R-:W-:Y:S01]  /*07b0*/  UMOV UR4, 0x20 ;  /* 0x0000002000047882 */ /* 0x000fe20000000000 */
[----:B------:R-:W-:Y:S01]  /*07c0*/  ISETP.NE.AND P4, PT, R0, R3, PT ;  /* 0x000000030000720c */ /* 0x000fe20003f85270 */
[----:B------:R-:W2:Y:S01]  /*07d0*/  F2I.U32.TRUNC.NTZ R10, R10 ;  /* 0x0000000a000a7305 */ /* 0x000ea2000020f000 */
[----:B------:R-:W-:Y:S01]  /*07e0*/  LEA.HI R9, R9, R2, RZ, 0x2 ;  /* 0x0000000209097211 */ /* 0x000fe200078f10ff */
[----:B------:R-:W-:-:S04]  /*07f0*/  @!UP0 UIADD3 UR4, -UR4, 0x100000, URZ ;  /* 0x0010000004048890 */ /* 0x000fc8000fffe13f */
[----:B------:R-:W-:Y:S02]  /*0800*/  @!UP0 USHF.L.U32 UR5, UR4, 0xb, URZ ;  /* 0x0000000b04058899 */ /* 0x000fe4000800063f */
[----:B------:R-:W-:Y:S01]  /*0810*/  @!UP0 USHF.L.U32 UR4, UR4, 0x1, URZ ;  /* 0x0000000104048899 */ /* 0x000fe2000800063f */
[----:B------:R-:W-:Y:S01]  /*0820*/  LOP3.LUT R22, R8, 0xc, R11, 0x78, !PT ;  /* 0x0000000c08167812 */ /* 0x000fe200078e780b */
[----:B-1----:R-:W-:Y:S01]  /*0830*/  @!UP0 ULEA UR6, UR7, UR6, 0x18 ;  /* 0x0000000607068291 */ /* 0x002fe2000f8ec03f */
[----:B------:R-:W-:Y:S01]  /*0840*/  LOP3.LUT R9, R9, 0xfffffffc, RZ, 0xc0, !PT ;  /* 0xfffffffc09097812 */ /* 0x000fe200078ec0ff */
[----:B------:R-:W-:Y:S01]  /*0850*/  VOTEU.ALL UP0, P0 ;  /* 0x00000000003f7886 */ /* 0x000fe20000000000 */
[----:B------:R-:W-:Y:S01]  /*0860*/  LOP3.LUT P0, RZ, R6, 0x7, RZ, 0xc0, !PT ;  /* 0x0000000706ff7812 */ /* 0x000fe2000780c0ff */
[----:B------:R-:W-:Y:S02]  /*0870*/  VIADD R6, R5, 0xffffffff ;  /* 0xffffffff05067836 */ /* 0x000fe40000000000 */
[----:B------:R-:W-:Y:S01]  /*0880*/  IMAD.IADD R0, R2, 0x1, -R9 ;  /* 0x0000000102007824 */ /* 0x000fe200078e0a09 */
[----:B------:R-:W-:-:S02]  /*0890*/  ISETP.LT.U32.AND P0, PT, R22, 0x10, !P0 ;  /* 0x000000101600780c */ /* 0x000fc40004701070 */
[----:B------:R-:W-:Y:S01]  /*08a0*/  @P4 SHF.R.S32.HI R9, RZ, 0x1f, R22 ;  /* 0x0000001fff094819 */ /* 0x000fe20000011416 */
[----:B--2---:R-:W-:Y:S01]  /*08b0*/  IMAD.MOV R21, RZ, RZ, -R10 ;  /* 0x000000ffff157224 */ /* 0x004fe200078e0a0a */
[C---:B------:R-:W-:Y:S01]  /*08c0*/  ISETP.NE.AND P1, PT, R0.reuse, 0x3, PT ;  /* 0x000000030000780c */ /* 0x040fe20003f25270 */
[----:B------:R-:W1:Y:S02]  /*08d0*/  FENCE.VIEW.ASYNC.S ;  /* 0x00000000000073c6 */ /* 0x000e640000000000 */
[----:B-1----:R1:W2:Y:S01]  /*08e0*/  @!UP0 SYNCS.EXCH.64 URZ, [UR6+0x130], UR4 ;  /* 0x00013004063f85b2 */ /* 0x0022a20008000100 */
[----:B------:R-:W-:Y:S01]  /*08f0*/  @P4 LEA.HI R9, R9, R22, RZ, 0x2 ;  /* 0x0000001609094211 */ /* 0x000fe200078f10ff */
[----:B0-----:R-:W-:Y:S01]  /*0900*/  IMAD R2, R7, R21, R4 ;  /* 0x0000001507027224 */ /* 0x001fe200078e0204 */
[----:B------:R-:W-:Y:S02]  /*0910*/  ISETP.EQ.OR P1, PT, R0, RZ, !P1 ;  /* 0x000000ff0000720c */ /* 0x000fe40004f22670 */
[----:B------:R-:W-:-:S02]  /*0920*/  @P4 SHF.R.S32.HI R9, RZ, 0x2, R9 ;  /* 0x00000002ff094819 */ /* 0x000fc40000011409 */
[----:B------:R-:W-:Y:S02]  /*0930*/  ISETP.EQ.AND P1, PT, R5, RZ, P1 ;  /* 0x000000ff0500720c */ /* 0x000fe40000f22270 */
[----:B------:R-:W-:Y:S02]  /*0940*/  @P4 ISETP.NE.AND P5, PT, R9, R2, PT ;  /* 0x000000020900420c */ /* 0x000fe40003fa5270 */
[----:B------:R-:W-:Y:S02]  /*0950*/  ISETP.GE.U32.AND P6, PT, R6, 0x2, PT ;  /* 0x000000020600780c */ /* 0x000fe40003fc6070 */
[----:B------:R-:W-:Y:S02]  /*0960*/  SEL R2, RZ, 0x1, !P0 ;  /* 0x00000001ff027807 */ /* 0x000fe40004000000 */
[----:B------:R-:W-:Y:S01]  /*0970*/  @P4 SEL R23, RZ, 0x1, P5 ;  /* 0x00000001ff174807 */ /* 0x000fe20002800000 */
[----:B------:R1:W0:Y:S01]  /*0980*/  @!UP1 SYNCS.EXCH.64 URZ, [UR6+0x138], UR4 ;  /* 0x00013804063f95b2 */ /* 0x0002220008000100 */
[----:B------:R-:W-:Y:S01]  /*0990*/  SEL R19, RZ, 0x1, !P1 ;  /* 0x00000001ff137807 */ /* 0x000fe20004800000 */
[----:B------:R-:W-:Y:S01]  /*09a0*/  NOP ;  /* 0x0000000000007918 */ /* 0x000fe20000000000 */
[----:B------:R-:W-:-:S02]  /*09b0*/  LOP3.LUT R23, R23, R2, RZ, 0xc0, !PT ;  /* 0x0000000217177212 */ /* 0x000fc400078ec0ff */
[----:B------:R-:W-:Y:S01]  /*09c0*/  SEL R19, R19, 0x2, P6 ;  /* 0x0000000213137807 */ /* 0x000fe20003000000 */
[----:B-12---:R-:W-:Y:S06]  /*09d0*/  @!P2 BRA `(.L_x_4) ;  /* 0x000000000008a947 */ /* 0x006fec0003800000 */
[----:B0-----:R-:W-:Y:S01]  /*09e0*/  UCGABAR_ARV ;  /* 0x00000000000079c7 */ /* 0x001fe20008000000 */
[----:B------:R-:W-:Y:S05]  /*09f0*/  BRA `(.L_x_5) ;  /* 0x0000000000047947 */ /* 0x000fea0003800000 */
.L_x_4:
[----:B0-----:R-:W-:Y:S01]  /*0a00*/  NOP ;  /* 0x0000000000007918 */ /* 0x001fe20000000000 */
.L_x_5:
[----:B------:R-:W0:Y:S01]  /*0a10*/  LDC R2, c[0x0][0x65c] ;  /* 0x00019700ff027b82 */ /* 0x000e220000000800 */
[----:B------:R-:W-:Y:S02]  /*0a20*/  IMAD.U32 R8, RZ, RZ, UR8 ;  /* 0x00000008ff087e24 */ /* 0x000fe4000f8e00ff */
[----:B------:R-:W-:Y:S01]  /*0a30*/  IMAD.MOV.U32 R9, RZ, RZ, RZ ;  /* 0x000000ffff097224 */ /* 0x000fe200078e00ff */
[----:B0-----:R-:W-:-:S04]  /*0a40*/  ISETP.NE.AND P1, PT, R2, 0x1, PT ;  /* 0x000000010200780c */ /* 0x001fc80003f25270 */
[----:B------:R-:W-:-:S09]  /*0a50*/  P2R R5, PR, RZ, 0x2 ;  /* 0x00000002ff057803 */ /* 0x000fd20000000000 */
[----:B------:R-:W0:Y:S01]  /*0a60*/  @P1 LDC R17, c[0x0][0x10] ;  /* 0x00000400ff111b82 */ /* 0x000e220000000800 */
[----:B------:R-:W-:Y:S02]  /*0a70*/  @P1 IMAD.MOV.U32 R5, RZ, RZ, RZ ;  /* 0x000000ffff051224 */ /* 0x000fe400078e00ff */
[----:B------:R-:W-:-:S05]  /*0a80*/  @P1 IMAD.MOV.U32 R13, RZ, RZ, RZ ;  /* 0x000000ffff0d1224 */ /* 0x000fca00078e00ff */
[----:B------:R-:W1:Y:S01]  /*0a90*/  @!P1 LDC R11, c[0x0][0xc] ;  /* 0x00000300ff0b9b82 */ /* 0x000e620000000800 */
[----:B0-----:R-:W-:-:S04]  /*0aa0*/  @P1 IMAD.WIDE.U32 R16, R17, UR8, R4 ;  /* 0x0000000811101c25 */ /* 0x001fc8000f8e0004 */
[----:B------:R-:W-:Y:S02]  /*0ab0*/  @P1 IMAD.IADD R17, R17, 0x1, R13 ;  /* 0x0000000111111824 */ /* 0x000fe400078e020d */
[----:B-1----:R-:W-:-:S04]  /*0ac0*/  @!P1 IMAD.WIDE.U32 R8, R4, R11, R8 ;  /* 0x0000000b04089225 */ /* 0x002fc800078e0008 */
[----:B------:R-:W-:Y:S02]  /*0ad0*/  @!P1 IMAD.MOV.U32 R16, RZ, RZ, R8 ;  /* 0x000000ffff109224 */ /* 0x000fe400078e0008 */
[----:B------:R-:W-:Y:S01]  /*0ae0*/  @!P1 IMAD.MOV.U32 R17, RZ, RZ, R9 ;  /* 0x000000ffff119224 */ /* 0x000fe200078e0009 */
[----:B------:R-:W-:Y:S06]  /*0af0*/  @!P2 BRA `(.L_x_6) ;  /* 0x00000000000ca947 */ /* 0x000fec0003800000 */
[----:B------:R-:W-:Y:S01]  /*0b00*/  UCGABAR_WAIT ;  /* 0x0000000000007dc7 */ /* 0x000fe20008000000 */
[----:B------:R-:W-:Y:S01]  /*0b10*/  CCTL.IVALL ;  /* 0x00000000ff00798f */ /* 0x000fe20002000000 */
[----:B------:R-:W-:Y:S05]  /*0b20*/  BRA `(.L_x_7) ;  /* 0x0000000000047947 */ /* 0x000fea0003800000 */
.L_x_6:
[----:B------:R-:W-:Y:S06]  /*0b30*/  BAR.SYNC.DEFER_BLOCKING 0x0 ;  /* 0x0000000000007b1d */ /* 0x000fec0000010000 */
.L_x_7:
[----:B------:R-:W-:Y:S05]  /*0b40*/  @!P3 BRA `(.L_x_8) ;  /* 0x0000003c009cb947 */ /* 0x000fea0003800000 */
[----:B------:R-:W-:-:S13]  /*0b50*/  ISETP.GT.U32.AND P0, PT, R6, 0x1, PT ;  /* 0x000000010600780c */ /* 0x000fda0003f04070 */
[----:B------:R-:W-:Y:S05]  /*0b60*/  @P0 EXIT ;  /* 0x000000000000094d */ /* 0x000fea0003800000 */
[----:B------:R-:W-:Y:S01]  /*0b70*/  ULDC.64 UR4, c[0x0][0x650] ;  /* 0x0001940000047ab9 */ /* 0x000fe20000000a00 */
[----:B------:R-:W-:Y:S01]  /*0b80*/  PRMT R0, RZ, 0x7610, R0 ;  /* 0x00007610ff007816 */ /* 0x000fe20000000000 */
[----:B------:R-:W-:Y:S01]  /*0b90*/  IMAD.MOV.U32 R60, RZ, RZ, -0x1 ;  /* 0xffffffffff3c7424 */ /* 0x000fe200078e00ff */
[----:B------:R-:W-:Y:S01]  /*0ba0*/  ISETP.GE.U32.AND P0, PT, R16, UR4, PT ;  /* 0x0000000410007c0c */ /* 0x000fe2000bf06070 */
[----:B------:R-:W-:Y:S02]  /*0bb0*/  IMAD.MOV.U32 R61, RZ, RZ, -0x1 ;  /* 0xffffffffff3d7424 */ /* 0x000fe400078e00ff */
[----:B------:R-:W-:Y:S01]  /*0bc0*/  IMAD.MOV.U32 R59, RZ, RZ, -0x1 ;  /* 0xffffffffff3b7424 */ /* 0x000fe200078e00ff */
[----:B------:R-:W-:-:S13]  /*0bd0*/  ISETP.GE.U32.AND.EX P0, PT, R17, UR5, PT, P0 ;  /* 0x0000000511007c0c */ /* 0x000fda000bf06100 */
[----:B------:R-:W-:Y:S05]  /*0be0*/  @P0 BRA `(.L_x_9) ;  /* 0x0000000400280947 */ /* 0x000fea0003800000 */
[----:B------:R-:W0:Y:S01]  /*0bf0*/  LDC.64 R24, c[0x0][0x628] ;  /* 0x00018a00ff187b82 */ /* 0x000e220000000a00 */
[----:B------:R-:W-:Y:S02]  /*0c00*/  IMAD.MOV.U32 R8, RZ, RZ, R16 ;  /* 0x000000ffff087224 */ /* 0x000fe400078e0010 */
[----:B------:R-:W-:-:S05]  /*0c10*/  IMAD.MOV.U32 R9, RZ, RZ, R17 ;  /* 0x000000ffff097224 */ /* 0x000fca00078e0011 */
[----:B------:R-:W1:Y:S08]  /*0c20*/  LDC R0, c[0x0][0x630] ;  /* 0x00018c00ff007b82 */ /* 0x000e700000000800 */
[----:B------:R-:W2:Y:S01]  /*0c30*/  LDC.64 R26, c[0x0][0x620] ;  /* 0x00018800ff1a7b82 */ /* 0x000ea20000000a00 */
[----:B0-----:R-:W-:-:S04]  /*0c40*/  ISETP.NE.U32.AND P0, PT, R24, RZ, PT ;  /* 0x000000ff1800720c */ /* 0x001fc80003f05070 */
[----:B------:R-:W-:-:S13]  /*0c50*/  ISETP.NE.AND.EX P0, PT, R25, RZ, PT, P0 ;  /* 0x000000ff1900720c */ /* 0x000fda0003f05300 */
[----:B-12---:R-:W-:Y:S05]  /*0c60*/  @!P0 BRA `(.L_x_10) ;  /* 0x0000000000288947 */ /* 0x006fea0003800000 */
[----:B------:R-:W0:Y:S02]  /*0c70*/  LDC R13, c[0x0][0x634] ;  /* 0x00018d00ff0d7b82 */ /* 0x000e240000000800 */
[----:B0-----:R-:W-:-:S05]  /*0c80*/  IADD3 R13, P0, R16, R13, RZ ;  /* 0x0000000d100d7210 */ /* 0x001fca0007f1e0ff */
[----:B------:R-:W-:-:S04]  /*0c90*/  IMAD.X R15, RZ, RZ, R17, P0 ;  /* 0x000000ffff0f7224 */ /* 0x000fc800000e0611 */
[----:B------:R-:W-:-:S04]  /*0ca0*/  IMAD.WIDE.U32 R8, R15, R24, RZ ;  /* 0x000000180f087225 */ /* 0x000fc800078e00ff */
[----:B------:R-:W-:-:S04]  /*0cb0*/  IMAD.WIDE.U32 R10, P0, R13, R25, R8 ;  /* 0x000000190d0a7225 */ /* 0x000fc80007800008 */
[----:B------:R-:W-:-:S04]  /*0cc0*/  IMAD.WIDE.U32 R8, R13, R24, RZ ;  /* 0x000000180d087225 */ /* 0x000fc800078e00ff */
[----:B------:R-:W-:Y:S01]  /*0cd0*/  IMAD.X R13, RZ, RZ, RZ, P0 ;  /* 0x000000ffff0d7224 */ /* 0x000fe200000e06ff */
[----:B------:R-:W-:Y:S01]  /*0ce0*/  IADD3 RZ, P0, R9, R10, RZ ;  /* 0x0000000a09ff7210 */ /* 0x000fe20007f1e0ff */
[----:B------:R-:W-:-:S04]  /*0cf0*/  IMAD.MOV.U32 R12, RZ, RZ, R11 ;  /* 0x000000ffff0c7224 */ /* 0x000fc800078e000b */
[----:B------:R-:W-:-:S08]  /*0d00*/  IMAD.WIDE.U32.X R8, R15, R25, R12, P0 ;  /* 0x000000190f087225 */ /* 0x000fd000000e040c */
.L_x_10:
[----:B------:R-:W0:Y:S01]  /*0d10*/  LDC.64 R24, c[0x0][0x640] ;  /* 0x00019000ff187b82 */ /* 0x000e220000000a00 */
[-CC-:B------:R-:W-:Y:S01]  /*0d20*/  SHF.R.U64 R59, R8, R0.reuse, R9.reuse ;  /* 0x00000000083b7219 */ /* 0x180fe20000001209 */
[----:B------:R-:W-:Y:S01]  /*0d30*/  IMAD R30, R7, R21, R4 ;  /* 0x00000015071e7224 */ /* 0x000fe200078e0204 */
[----:B------:R-:W-:Y:S01]  /*0d40*/  SHF.R.U32.HI R0, RZ, R0, R9 ;  /* 0x00000000ff007219 */ /* 0x000fe20000011609 */
[----:B------:R-:W-:Y:S01]  /*0d50*/  IMAD.MOV.U32 R21, RZ, RZ, 0x1 ;  /* 0x00000001ff157424 */ /* 0x000fe200078e00ff */
[----:B------:R-:W-:-:S03]  /*0d60*/  IADD3 R5, P0, RZ, -R59, RZ ;  /* 0x8000003bff057210 */ /* 0x000fc60007f1e0ff */
[----:B------:R-:W1:Y:S02]  /*0d70*/  LDC R6, c[0x0][0x618] ;  /* 0x00018600ff067b82 */ /* 0x000e640000000800 */
[----:B------:R-:W-:-:S04]  /*0d80*/  IMAD.X R9, RZ, RZ, ~R0, P0 ;  /* 0x000000ffff097224 */ /* 0x000fc800000e0e00 */
[-C--:B------:R-:W-:Y:S02]  /*0d90*/  IMAD R0, R9, R26.reuse, RZ ;  /* 0x0000001a09007224 */ /* 0x080fe400078e02ff */
[----:B------:R-:W2:Y:S01]  /*0da0*/  LDC R11, c[0x0][0x608] ;  /* 0x00018200ff0b7b82 */ /* 0x000ea20000000800 */
[----:B------:R-:W-:-:S04]  /*0db0*/  IMAD.WIDE.U32 R8, R5, R26, R16 ;  /* 0x0000001a05087225 */ /* 0x000fc800078e0010 */
[----:B------:R-:W-:-:S03]  /*0dc0*/  IMAD R5, R5, R27, R0 ;  /* 0x0000001b05057224 */ /* 0x000fc600078e0200 */
[----:B------:R-:W3:Y:S01]  /*0dd0*/  LDC R12, c[0x0][0x658] ;  /* 0x00019600ff0c7b82 */ /* 0x000ee20000000800 */
[----:B0-----:R-:W-:Y:S01]  /*0de0*/  ISETP.NE.U32.AND P0, PT, R24, RZ, PT ;  /* 0x000000ff1800720c */ /* 0x001fe20003f05070 */
[----:B------:R-:W-:Y:S02]  /*0df0*/  IMAD.IADD R5, R9, 0x1, R5 ;  /* 0x0000000109057824 */ /* 0x000fe400078e0205 */
[----:B------:R-:W-:Y:S01]  /*0e00*/  IMAD.MOV.U32 R9, RZ, RZ, -0x1 ;  /* 0xffffffffff097424 */ /* 0x000fe200078e00ff */
[----:B------:R-:W-:-:S03]  /*0e10*/  ISETP.NE.AND.EX P0, PT, R25, RZ, PT, P0 ;  /* 0x000000ff1900720c */ /* 0x000fc60003f05300 */
[----:B------:R-:W0:Y:S01]  /*0e20*/  LDC R15, c[0x0][0x600] ;  /* 0x00018000ff0f7b82 */ /* 0x000e220000000800 */
[-CC-:B-1----:R-:W-:Y:S02]  /*0e30*/  SHF.R.U64 R13, R8, R6.reuse, R5.reuse ;  /* 0x00000006080d7219 */ /* 0x182fe40000001205 */
[----:B------:R-:W-:-:S05]  /*0e40*/  SHF.R.U32.HI R0, RZ, R6, R5 ;  /* 0x00000006ff007219 */ /* 0x000fca0000011605 */
[----:B------:R-:W1:Y:S01]  /*0e50*/  LDC R14, c[0x0][0x648] ;  /* 0x00019200ff0e7b82 */ /* 0x000e620000000800 */
[-CC-:B--2---:R-:W-:Y:S02]  /*0e60*/  SHF.R.U64 R27, R13, R11.reuse, R0.reuse ;  /* 0x0000000b0d1b7219 */ /* 0x184fe40000001200 */
[----:B------:R-:W-:-:S05]  /*0e70*/  SHF.R.U32.HI R5, RZ, R11, R0 ;  /* 0x0000000bff057219 */ /* 0x000fca0000011600 */
[----:B------:R-:W2:Y:S01]  /*0e80*/  LDC R20, c[0x0][0x638] ;  /* 0x00018e00ff147b82 */ /* 0x000ea20000000800 */
[-CC-:B---3--:R-:W-:Y:S02]  /*0e90*/  SHF.R.U64 R28, R27, R12.reuse, R5.reuse ;  /* 0x0000000c1b1c7219 */ /* 0x188fe40000001205 */
[-C--:B------:R-:W-:Y:S02]  /*0ea0*/  SHF.L.U32 R0, R9, R12.reuse, RZ ;  /* 0x0000000c09007219 */ /* 0x080fe400000006ff */
[----:B------:R-:W-:Y:S01]  /*0eb0*/  SHF.R.U32.HI R5, RZ, R12, R5 ;  /* 0x0000000cff057219 */ /* 0x000fe20000011605 */
[----:B------:R-:W-:Y:S01]  /*0ec0*/  IMAD.MOV.U32 R4, RZ, RZ, R28 ;  /* 0x000000ffff047224 */ /* 0x000fe200078e001c */
[----:B------:R-:W-:Y:S01]  /*0ed0*/  LOP3.LUT R10, RZ, R0, RZ, 0x33, !PT ;  /* 0x00000000ff0a7212 */ /* 0x000fe200078e33ff */
[----:B------:R-:W3:Y:S01]  /*0ee0*/  LDC R26, c[0x0][0x610] ;  /* 0x00018400ff1a7b82 */ /* 0x000ee20000000800 */
[----:B------:R-:W-:Y:S05]  /*0ef0*/  @!P0 BRA `(.L_x_11) ;  /* 0x0000000000288947 */ /* 0x000fea0003800000 */
[----:B------:R-:W4:Y:S02]  /*0f00*/  LDC R9, c[0x0][0x64c] ;  /* 0x00019300ff097b82 */ /* 0x000f240000000800 */
[----:B----4-:R-:W-:-:S05]  /*0f10*/  IADD3 R9, P0, R28, R9, RZ ;  /* 0x000000091c097210 */ /* 0x010fca0007f1e0ff */
        /* <DEDUP_REMOVED lines=8> */
.L_x_11:
[----:B-1----:R-:W-:Y:S01]  /*0fa0*/  SHF.R.U64 R4, R4, R14, R5 ;  /* 0x0000000e04047219 */ /* 0x002fe20000001205 */
[----:B0-----:R-:W-:Y:S01]  /*0fb0*/  VIADD R6, R15, 0xffffffff ;  /* 0xffffffff0f067836 */ /* 0x001fe20000000000 */
[----:B------:R-:W-:Y:S02]  /*0fc0*/  SHF.L.U32 R0, R21, R12, RZ ;  /* 0x0000000c15007219 */ /* 0x000fe400000006ff */
[----:B------:R-:W-:Y:S01]  /*0fd0*/  LOP3.LUT R5, R27, R10, RZ, 0xc0, !PT ;  /* 0x0000000a1b057212 */ /* 0x000fe200078ec0ff */
[----:B------:R-:W-:Y:S01]  /*0fe0*/  IMAD.MOV R7, RZ, RZ, -R4 ;  /* 0x000000ffff077224 */ /* 0x000fe200078e0a04 */
[----:B------:R-:W-:Y:S02]  /*0ff0*/  SEL R3, R3, R30, !P1 ;  /* 0x0000001e03037207 */ /* 0x000fe40004800000 */
[----:B------:R-:W-:Y:S01]  /*1000*/  LOP3.LUT R6, R13, R6, RZ, 0xc0, !PT ;  /* 0x000000060d067212 */ /* 0x000fe200078ec0ff */
[----:B------:R-:W-:Y:S02]  /*1010*/  IMAD R4, R0, R4, R5 ;  /* 0x0000000400047224 */ /* 0x000fe400078e0205 */
[----:B--2---:R-:W-:-:S02]  /*1020*/  IMAD R0, R7, R20, R28 ;  /* 0x0000001407007224 */ /* 0x004fc400078e021c */
[----:B---3--:R-:W-:Y:S02]  /*1030*/  IMAD R3, R4, R26, R3 ;  /* 0x0000001a04037224 */ /* 0x008fe400078e0203 */
[----:B------:R-:W-:Y:S02]  /*1040*/  IMAD R60, R0, R15, R6 ;  /* 0x0000000f003c7224 */ /* 0x000fe400078e0206 */
[----:B------:R-:W-:-:S03]  /*1050*/  IMAD.MOV.U32 R4, RZ, RZ, 0x1 ;  /* 0x00000001ff047424 */ /* 0x000fc600078e00ff */
[----:B------:R-:W-:Y:S02]  /*1060*/  SEL R61, R60, R3, !P1 ;  /* 0x000000033c3d7207 */ /* 0x000fe40004800000 */
[----:B------:R-:W-:Y:S02]  /*1070*/  PRMT R0, R4, 0x7610, R0 ;  /* 0x0000761004007816 */ /* 0x000fe40000000000 */
[----:B------:R-:W-:-:S07]  /*1080*/  SEL R60, R3, R60, !P1 ;  /* 0x0000003c033c7207 */ /* 0x000fce0004800000 */
.L_x_9:
[----:B------:R-:W-:-:S08]  /*1090*/  NOP ;  /* 0x0000000000007918 */ /* 0x000fd00000000000 */
[----:B------:R-:W0:Y:S02]  /*10a0*/  USETMAXREG.TRY_ALLOC.CTAPOOL UP0, 0xe8 ;  /* 0x000000e8000079c8 */ /* 0x000e240008000600 */
[----:B0-----:R-:W-:-:S13]  /*10b0*/  PLOP3.LUT P0, PT, PT, PT, UP0, 0x80, 0x0 ;  /* 0x000000000000781c */ /* 0x001fda0003f0f008 */
[----:B------:R-:W-:Y:S05]  /*10c0*/  @!P0 BRA `(.L_x_9) ;  /* 0xfffffffc00f08947 */ /* 0x000fea000383ffff */
[----:B------:R-:W-:Y:S01]  /*10d0*/  ULDC.64 UR4, c[0x0][0x598] ;  /* 0x0001660000047ab9 */ /* 0x000fe20000000a00 */
[----:B------:R-:W-:Y:S01]  /*10e0*/  ULDC.64 UR36, c[0x0][0x208] ;  /* 0x0000820000247ab9 */ /* 0x000fe20000000a00 */
[----:B------:R-:W-:-:S04]  /*10f0*/  ISETP.NE.U32.AND P0, PT, RZ, UR4, PT ;  /* 0x00000004ff007c0c */ /* 0x000fc8000bf05070 */
[----:B------:R-:W-:-:S13]  /*1100*/  ISETP.NE.AND.EX P0, PT, RZ, UR5, PT, P0 ;  /* 0x00000005ff007c0c */ /* 0x000fda000bf05300 */
[----:B------:R-:W-:Y:S05]  /*1110*/  @!P0 BRA `(.L_x_12) ;  /* 0x00000000001c8947 */ /* 0x000fea0003800000 */
[----:B------:R-:W0:Y:S02]  /*1120*/  LDC.64 R4, c[0x0][0x598] ;  /* 0x00016600ff047b82 */ /* 0x000e240000000a00 */
[----:B0-----:R-:W2:Y:S02]  /*1130*/  LDG.E.64 R4, desc[UR36][R4.64] ;  /* 0x0000002404047981 */ /* 0x001ea4000c1e1b00 */
[----:B--2---:R-:W-:-:S04]  /*1140*/  ISETP.NE.U32.AND P0, PT, R4, RZ, PT ;  /* 0x000000ff0400720c */ /* 0x004fc80003f05070 */
[----:B------:R-:W-:-:S13]  /*1150*/  ISETP.NE.AND.EX P0, PT, R5, RZ, PT, P0 ;  /* 0x000000ff0500720c */ /* 0x000fda0003f05300 */
[----:B------:R-:W-:Y:S05]  /*1160*/  @!P0 BRA `(.L_x_12) ;  /* 0x0000000000088947 */ /* 0x000fea0003800000 */
[----:B------:R0:W5:Y:S01]  /*1170*/  LD.E R56, desc[UR36][R4.64] ;  /* 0x0000002404387980 */ /* 0x000162000c101900 */
[----:B------:R-:W-:Y:S05]  /*1180*/  BRA `(.L_x_13) ;  /* 0x0000000000247947 */ /* 0x000fea0003800000 */
.L_x_12:
[----:B------:R-:W-:Y:S02]  /*1190*/  ULDC.64 UR4, c[0x0][0x588] ;  /* 0x0001620000047ab9 */ /* 0x000fe40000000a00 */
[----:B------:R-:W-:-:S04]  /*11a0*/  ISETP.NE.U32.AND P0, PT, RZ, UR4, PT ;  /* 0x00000004ff007c0c */ /* 0x000fc8000bf05070 */
[----:B------:R-:W-:-:S13]  /*11b0*/  ISETP.NE.AND.EX P0, PT, RZ, UR5, PT, P0 ;  /* 0x00000005ff007c0c */ /* 0x000fda000bf05300 */
[----:B------:R-:W-:Y:S05]  /*11c0*/  @!P0 BRA `(.L_x_14) ;  /* 0x00000000000c8947 */ /* 0x000fea0003800000 */
[----:B------:R-:W0:Y:S02]  /*11d0*/  LDC.64 R56, c[0x0][0x588] ;  /* 0x00016200ff387b82 */ /* 0x000e240000000a00 */
[----:B0-----:R1:W5:Y:S01]  /*11e0*/  LDG.E R56, desc[UR36][R56.64] ;  /* 0x0000002438387981 */ /* 0x001362000c1e1900 */
[----:B------:R-:W-:Y:S05]  /*11f0*/  BRA `(.L_x_13) ;  /* 0x0000000000087947 */ /* 0x000fea0003800000 */
.L_x_14:
[----:B------:R-:W-:Y:S02]  /*1200*/  ULDC UR4, c[0x0][0x580] ;  /* 0x0001600000047ab9 */ /* 0x000fe40000000800 */
[----:B------:R-:W-:-:S07]  /*1210*/  IMAD.U32 R56, RZ, RZ, UR4 ;  /* 0x00000004ff387e24 */ /* 0x000fce000f8e00ff */
.L_x_13:
[----:B------:R-:W-:Y:S02]  /*1220*/  ULDC.64 UR4, c[0x0][0x5a0] ;  /* 0x0001680000047ab9 */ /* 0x000fe40000000a00 */
[----:B------:R-:W-:-:S04]  /*1230*/  ISETP.NE.U32.AND P0, PT, RZ, UR4, PT ;  /* 0x00000004ff007c0c */ /* 0x000fc8000bf05070 */
[----:B------:R-:W-:-:S13]  /*1240*/  ISETP.NE.AND.EX P0, PT, RZ, UR5, PT, P0 ;  /* 0x00000005ff007c0c */ /* 0x000fda000bf05300 */
[----:B------:R-:W-:Y:S05]  /*1250*/  @!P0 BRA `(.L_x_15) ;  /* 0x00000000001c8947 */ /* 0x000fea0003800000 */
[----:B0-----:R-:W0:Y:S02]  /*1260*/  LDC.64 R4, c[0x0][0x5a0] ;  /* 0x00016800ff047b82 */ /* 0x001e240000000a00 */
[----:B0-----:R-:W2:Y:S02]  /*1270*/  LDG.E.64 R4, desc[UR36][R4.64] ;  /* 0x0000002404047981 */ /* 0x001ea4000c1e1b00 */
[----:B--2---:R-:W-:-:S04]  /*1280*/  ISETP.NE.U32.AND P0, PT, R4, RZ, PT ;  /* 0x000000ff0400720c */ /* 0x004fc80003f05070 */
[----:B------:R-:W-:-:S13]  /*1290*/  ISETP.NE.AND.EX P0, PT, R5, RZ, PT, P0 ;  /* 0x000000ff0500720c */ /* 0x000fda0003f05300 */
[----:B------:R-:W-:Y:S05]  /*12a0*/  @!P0 BRA `(.L_x_15) ;  /* 0x0000000000088947 */ /* 0x000fea0003800000 */
[----:B-1----:R0:W5:Y:S01]  /*12b0*/  LD.E R57, desc[UR36][R4.64] ;  /* 0x0000002404397980 */ /* 0x002162000c101900 */
[----:B------:R-:W-:Y:S05]  /*12c0*/  BRA `(.L_x_16) ;  /* 0x0000000000247947 */ /* 0x000fea0003800000 */
.L_x_15:
[----:B------:R-:W-:Y:S02]  /*12d0*/  ULDC.64 UR4, c[0x0][0x590] ;  /* 0x0001640000047ab9 */ /* 0x000fe40000000a00 */
[----:B------:R-:W-:-:S04]  /*12e0*/  ISETP.NE.U32.AND P0, PT, RZ, UR4, PT ;  /* 0x00000004ff007c0c */ /* 0x000fc8000bf05070 */
[----:B------:R-:W-:-:S13]  /*12f0*/  ISETP.NE.AND.EX P0, PT, RZ, UR5, PT, P0 ;  /* 0x00000005ff007c0c */ /* 0x000fda000bf05300 */
[----:B------:R-:W-:Y:S05]  /*1300*/  @!P0 BRA `(.L_x_17) ;  /* 0x00000000000c8947 */ /* 0x000fea0003800000 */
[----:B0-----:R-:W1:Y:S02]  /*1310*/  LDC.64 R4, c[0x0][0x590] ;  /* 0x00016400ff047b82 */ /* 0x001e640000000a00 */
[----:B-1----:R1:W5:Y:S01]  /*1320*/  LDG.E R57, desc[UR36][R4.64] ;  /* 0x0000002404397981 */ /* 0x002362000c1e1900 */
[----:B------:R-:W-:Y:S05]  /*1330*/  BRA `(.L_x_16) ;  /* 0x0000000000087947 */ /* 0x000fea0003800000 */
.L_x_17:
[----:B------:R-:W-:Y:S02]  /*1340*/  ULDC UR4, c[0x0][0x584] ;  /* 0x0001610000047ab9 */ /* 0x000fe40000000800 */
[----:B-1----:R-:W-:-:S07]  /*1350*/  IMAD.U32 R57, RZ, RZ, UR4 ;  /* 0x00000004ff397e24 */ /* 0x002fce000f8e00ff */
.L_x_16:
[----:B------:R-:W-:-:S13]  /*1360*/  LOP3.LUT P0, RZ, R0, 0xff, RZ, 0xc0, !PT ;  /* 0x000000ff00ff7812 */ /* 0x000fda000780c0ff */
[----:B------:R-:W-:Y:S05]  /*1370*/  @!P0 EXIT ;  /* 0x000000000000894d */ /* 0x000fea0003800000 */
[----:B------:R-:W-:Y:S01]  /*1380*/  ULDC UR4, c[0x0][0x28c] ;  /* 0x0000a30000047ab9 */ /* 0x000fe20000000800 */
[----:B------:R-:W-:Y:S01]  /*1390*/  LOP3.LUT R58, R19, 0x1, RZ, 0xfc, !PT ;  /* 0x00000001133a7812 */ /* 0x000fe200078efcff */
[----:B------:R-:W-:Y:S01]  /*13a0*/  UIADD3 UR4, UR4, 0x1f, URZ ;  /* 0x0000001f04047890 */ /* 0x000fe2000fffe03f */
[----:B------:R-:W-:Y:S01]  /*13b0*/  UMOV UR38, URZ ;  /* 0x0000003f00267c82 */ /* 0x000fe20008000000 */
[----:B------:R-:W-:Y:S02]  /*13c0*/  UMOV UR39, URZ ;  /* 0x0000003f00277c82 */ /* 0x000fe40008000000 */
[----:B------:R-:W-:-:S04]  /*13d0*/  USHF.R.S32.HI UR5, URZ, 0x1f, UR4 ;  /* 0x0000001f3f057899 */ /* 0x000fc80008011404 */
[----:B------:R-:W-:-:S04]  /*13e0*/  ULEA.HI UR5, UR5, UR4, URZ, 0x5 ;  /* 0x0000000405057291 */ /* 0x000fc8000f8f283f */
[----:B------:R-:W-:-:S12]  /*13f0*/  USHF.R.S32.HI UR40, URZ, 0x5, UR5 ;  /* 0x000000053f287899 */ /* 0x000fd80008011405 */
.L_x_101:
[----:B------:R-:W-:Y:S01]  /*1400*/  LOP3.LUT R0, R18, 0x80, RZ, 0xc0, !PT ;  /* 0x0000008012007812 */ /* 0x000fe200078ec0ff */
[----:B--2---:R-:W2:Y:S01]  /*1410*/  S2UR UR7, SR_CgaCtaId ;  /* 0x00000000000779c3 */ /* 0x004ea20000008800 */
[----:B------:R-:W-:Y:S02]  /*1420*/  UMOV UR6, 0x400 ;  /* 0x0000040000067882 */ /* 0x000fe40000000000 */
[----:B------:R-:W-:-:S06]  /*1430*/  SHF.R.U32.HI R0, RZ, 0x7, R0 ;  /* 0x00000007ff007819 */ /* 0x000fcc0000011600 */
[----:B---3--:R-:W3:Y:S01]  /*1440*/  SHFL.IDX PT, R0, R0, RZ, 0x1f ;  /* 0x00001fff00007589 */ /* 0x008ee200000e0000 */
[----:B--2---:R-:W-:Y:S01]  /*1450*/  ULEA UR6, UR7, UR6, 0x18 ;  /* 0x0000000607067291 */ /* 0x004fe2000f8ec03f */
[----:B---3--:R-:W-:-:S13]  /*1460*/  R2UR UR4, R0 ;  /* 0x00000000000472ca */ /* 0x008fda00000e0000 */
[----:B------:R-:W-:-:S04]  /*1470*/  ULEA.HI UR5, UR4, UR4, URZ, 0x1 ;  /* 0x0000000404057291 */ /* 0x000fc8000f8f083f */
[----:B------:R-:W-:-:S04]  /*1480*/  ULOP3.LUT UR5, UR5, 0xffffe, URZ, 0xc0, !UPT ;  /* 0x000ffffe05057892 */ /* 0x000fc8000f8ec03f */
[----:B------:R-:W-:-:S03]  /*1490*/  UIADD3 UR5, UR4, -UR5, URZ ;  /* 0x8000000504057290 */ /* 0x000fc6000fffe03f */
[----:B------:R-:W-:Y:S01]  /*14a0*/  ULDC UR4, c[0x0][0x28c] ;  /* 0x0000a30000047ab9 */ /* 0x000fe20000000800 */
[----:B------:R-:W-:Y:S01]  /*14b0*/  ULEA UR5, UR5, UR6, 0xc ;  /* 0x0000000605057291 */ /* 0x000fe2000f8e603f */
[----:B------:R-:W-:-:S03]  /*14c0*/  ISETP.LT.AND P0, PT, RZ, UR4, PT ;  /* 0x00000004ff007c0c */ /* 0x000fc6000bf01270 */
[----:B------:R-:W-:-:S04]  /*14d0*/  UIADD3 UR5, UR5, 0x200, URZ ;  /* 0x0000020005057890 */ /* 0x000fc8000fffe03f */
[----:B------:R-:W-:-:S04]  /*14e0*/  USHF.R.U32.HI UR5, URZ, 0x4, UR5 ;  /* 0x000000043f057899 */ /* 0x000fc80008011605 */
[----:B------:R-:W-:Y:S02]  /*14f0*/  ULOP3.LUT UR41, UR5, 0x3fff, URZ, 0xc0, !UPT ;  /* 0x00003fff05297892 */ /* 0x000fe4000f8ec03f */
[----:B01---5:R-:W-:Y:S10]  /*1500*/  @P0 BRA `(.L_x_18) ;  /* 0x0000000000400947 */ /* 0x023ff40003800000 */
[----:B------:R-:W-:Y:S01]  /*1510*/  MOV R0, 0x0 ;  /* 0x0000000000007802 */ /* 0x000fe20000000f00 */
[----:B------:R-:W-:Y:S01]  /*1520*/  ULDC.64 UR4, c[0x4][0x68] ;  /* 0x01001a0000047ab9 */ /* 0x000fe20000000a00 */
[----:B------:R-:W-:Y:S01]  /*1530*/  ULDC.64 UR6, c[0x4][0x8] ;  /* 0x0100020000067ab9 */ /* 0x000fe20000000a00 */
[----:B01----:R-:W-:Y:S01]  /*1540*/  IMAD.U32 R4, RZ, RZ, UR4 ;  /* 0x00000004ff047e24 */ /* 0x003fe2000f8e00ff */
[----:B------:R0:W1:Y:S01]  /*1550*/  LDC.64 R14, c[0x4][R0] ;  /* 0x01000000000e7b82 */ /* 0x0000620000000a00 */
[----:B------:R-:W-:Y:S01]  /*1560*/  IMAD.U32 R5, RZ, RZ, UR5 ;  /* 0x00000005ff057e24 */ /* 0x000fe2000f8e00ff */
[----:B------:R-:W-:Y:S01]  /*1570*/  ULDC.64 UR4, c[0x4][0x70] ;  /* 0x01001c0000047ab9 */ /* 0x000fe20000000a00 */
[----:B------:R-:W-:Y:S02]  /*1580*/  IMAD.U32 R10, RZ, RZ, UR6 ;  /* 0x00000006ff0a7e24 */ /* 0x000fe4000f8e00ff */
[----:B------:R-:W-:Y:S02]  /*1590*/  IMAD.U32 R6, RZ, RZ, UR4 ;  /* 0x00000004ff067e24 */ /* 0x000fe4000f8e00ff */
[----:B------:R-:W-:-:S02]  /*15a0*/  IMAD.U32 R7, RZ, RZ, UR5 ;  /* 0x00000005ff077e24 */ /* 0x000fc4000f8e00ff */
[----:B------:R-:W-:Y:S02]  /*15b0*/  IMAD.U32 R11, RZ, RZ, UR7 ;  /* 0x00000007ff0b7e24 */ /* 0x000fe4000f8e00ff */
[----:B------:R-:W-:Y:S02]  /*15c0*/  IMAD.MOV.U32 R8, RZ, RZ, 0x1e1 ;  /* 0x000001e1ff087424 */ /* 0x000fe400078e00ff */
[----:B------:R-:W-:Y:S02]  /*15d0*/  IMAD.MOV.U32 R12, RZ, RZ, 0x1 ;  /* 0x00000001ff0c7424 */ /* 0x000fe400078e00ff */
[----:B0-----:R-:W-:-:S07]  /*15e0*/  IMAD.MOV.U32 R13, RZ, RZ, RZ ;  /* 0x000000ffff0d7224 */ /* 0x001fce00078e00ff */
[----:B------:R-:W-:-:S07]  /*15f0*/  LEPC R20, `(.L_x_18) ;  /* 0x000000001014794e */ /* 0x000fce0000000000 */
[----:B-1---5:R-:W-:Y:S05]  /*1600*/  CALL.ABS.NOINC R14 ;  /* 0x000000000e007343 */ /* 0x022fea0003c00000 */
.L_x_18:
[----:B------:R-:W-:-:S13]  /*1610*/  ISETP.NE.AND P0, PT, R58, 0x3, PT ;  /* 0x000000033a00780c */ /* 0x000fda0003f05270 */
[----:B------:R-:W-:Y:S05]  /*1620*/  @!P0 BRA `(.L_x_19) ;  /* 0x0000000000048947 */ /* 0x000fea0003800000 */
[----:B------:R-:W-:Y:S01]  /*1630*/  BPT.TRAP 0x1 ;  /* 0x000000040000795c */ /* 0x000fe20000300000 */
.L_x_19:
[----:B------:R-:W2:Y:S01]  /*1640*/  S2UR UR5, SR_CgaCtaId ;  /* 0x00000000000579c3 */ /* 0x000ea20000008800 */
[----:B------:R-:W-:Y:S01]  /*1650*/  UMOV UR4, 0x400 ;  /* 0x0000040000047882 */ /* 0x000fe20000000000 */
[----:B------:R-:W-:Y:S02]  /*1660*/  IMAD.U32 R0, RZ, RZ, UR38 ;  /* 0x00000026ff007e24 */ /* 0x000fe4000f8e00ff */
[----:B------:R-:W-:-:S03]  /*1670*/  IMAD.U32 R3, RZ, RZ, UR39 ;  /* 0x00000027ff037e24 */ /* 0x000fc6000f8e00ff */
[----:B------:R-:W-:Y:S01]  /*1680*/  SHF.L.U32 R0, R0, 0x1f, RZ ;  /* 0x0000001f00007819 */ /* 0x000fe200000006ff */
[----:B--2---:R-:W-:-:S06]  /*1690*/  ULEA UR4, UR5, UR4, 0x18 ;  /* 0x0000000405047291 */ /* 0x004fcc000f8ec03f */
[----:B------:R-:W-:-:S04]  /*16a0*/  IMAD.U32 R6, RZ, RZ, UR4 ;  /* 0x00000004ff067e24 */ /* 0x000fc8000f8e00ff */
[----:B------:R-:W-:-:S04]  /*16b0*/  IMAD R3, R3, 0x8, R6 ;  /* 0x0000000803037824 */ /* 0x000fc800078e0206 */
[----:B------:R2:W3:Y:S01]  /*16c0*/  SYNCS.PHASECHK.TRANS64.TRYWAIT P1, [R3+URZ], R0 ;  /* 0x00000000030075a7 */ /* 0x0004e2000802017f */
[----:B------:R-:W-:Y:S05]  /*16d0*/  @!P0 BRA `(.L_x_20) ;  /* 0x0000000000048947 */ /* 0x000fea0003800000 */
[----:B------:R-:W-:Y:S01]  /*16e0*/  BPT.TRAP 0x1 ;  /* 0x000000040000795c */ /* 0x000fe20000300000 */
.L_x_20:
[----:B---3--:R-:W-:Y:S05]  /*16f0*/  @P1 BRA `(.L_x_21) ;  /* 0x0000000000081947 */ /* 0x008fea0003800000 */
[----:B------:R-:W3:Y:S02]  /*1700*/  SYNCS.PHASECHK.TRANS64.TRYWAIT P1, [R3+URZ], R0 ;  /* 0x00000000030075a7 */ /* 0x000ee4000802017f */
[----:B---3--:R-:W-:Y:S05]  /*1710*/  @!P1 BRA `(.L_x_22) ;  /* 0x0000005000589947 */ /* 0x008fea0003800000 */
.L_x_21:
[----:B------:R-:W-:-:S04]  /*1720*/  UISETP.LT.AND UP0, UPT, UR40, 0x1, UPT ;  /* 0x000000012800788c */ /* 0x000fc8000bf01270 */
[----:B------:R-:W-:-:S06]  /*1730*/  USEL UR4, UR40, 0x1, UP0 ;  /* 0x0000000128047887 */ /* 0x000fcc0008000000 */
[----:B--23--:R-:W-:Y:S01]  /*1740*/  IMAD.U32 R0, RZ, RZ, UR4 ;  /* 0x00000004ff007e24 */ /* 0x00cfe2000f8e00ff */
[----:B------:R-:W-:Y:S05]  /*1750*/  WARPSYNC.ALL ;  /* 0x0000000000007948 */ /* 0x000fea0003800000 */
[----:B------:R-:W-:-:S04]  /*1760*/  IADD3 R0, -R0, UR40, RZ ;  /* 0x0000002800007c10 */ /* 0x000fc8000fffe1ff */
[----:B------:R-:W-:Y:S02]  /*1770*/  ISETP.GE.AND P1, PT, R0, 0x1, PT ;  /* 0x000000010000780c */ /* 0x000fe40003f26270 */
[----:B------:R-:W-:Y:S01]  /*1780*/  R2UR UR4, R6 ;  /* 0x00000000060472ca */ /* 0x000fe200000e0000 */
[----:B------:R-:W-:Y:S01]  /*1790*/  ULOP3.LUT UR41, UR41, 0x10000, URZ, 0xfc, !UPT ;  /* 0x0001000029297892 */ /* 0x000fe2000f8efc3f */
[----:B------:R-:W-:Y:S01]  /*17a0*/  WARPGROUP.ARRIVE ;  /* 0x00000000000079c5 */ /* 0x000fe20000000000 */
[----:B------:R-:W-:Y:S01]  /*17b0*/  UMOV UR5, 0x80000020 ;  /* 0x8000002000057882 */ /* 0x000fe20000000000 */
[----:B------:R-:W-:-:S09]  /*17c0*/  UMOV UR7, 0x80000020 ;  /* 0x8000002000077882 */ /* 0x000fd20000000000 */
[----:B------:R-:W-:-:S04]  /*17d0*/  UIADD3 UR4, UR4, 0x24200, URZ ;  /* 0x0002420004047890 */ /* 0x000fc8000fffe03f */
[----:B------:R-:W-:-:S04]  /*17e0*/  USHF.R.U32.HI UR4, URZ, 0x4, UR4 ;  /* 0x000000043f047899 */ /* 0x000fc80008011604 */
[----:B------:R-:W-:-:S04]  /*17f0*/  ULOP3.LUT UR4, UR4, 0x3fff, URZ, 0xc0, !UPT ;  /* 0x00003fff04047892 */ /* 0x000fc8000f8ec03f */
[----:B------:R-:W-:Y:S02]  /*1800*/  ULOP3.LUT UR9, UR4, 0x10000, URZ, 0xfc, !UPT ;  /* 0x0001000004097892 */ /* 0x000fe4000f8efc3f */
[----:B------:R-:W-:Y:S02]  /*1810*/  ULEA UR4, UR39, UR41, 0x9 ;  /* 0x0000002927047291 */ /* 0x000fe4000f8e483f */
[----:B------:R-:W-:-:S09]  /*1820*/  ULEA UR6, UR39, UR9, 0x8 ;  /* 0x0000000927067291 */ /* 0x000fd2000f8e403f */
[----:B------:R-:W-:Y:S01]  /*1830*/  HGMMA.64x64x16.F32.BF16 R24, gdesc[UR4], RZ, !UPT, gsb0 ;  /* 0x00e00000041879f0 */ /* 0x000fe2000c0018ff */
[----:B------:R-:W-:Y:S02]  /*1840*/  UIADD3 UR4, UR4, 0x2, URZ ;  /* 0x0000000204047890 */ /* 0x000fe4000fffe03f */
[----:B------:R-:W-:Y:S01]  /*1850*/  UIADD3 UR6, UR6, 0x2, URZ ;  /* 0x0000000206067890 */ /* 0x000fe2000fffe03f */
[----:B------:R-:W-:Y:S01]  /*1860*/  UMOV UR5, 0x80000020 ;  /* 0x8000002000057882 */ /* 0x000fe20000000000 */
[----:B------:R-:W-:Y:S01]  /*1870*/  UMOV UR7, 0x80000020 ;  /* 0x8000002000077882 */ /* 0x000fe20000000000 */
[----:B------:R-:W-:Y:S02]  /*1880*/  WARPGROUP.DEPBAR.LE gsb0, 0x0 ;  /* 0x00008000000079c5 */ /* 0x000fe40000010000 */
[----:B------:R-:W-:-:S06]  /*1890*/  WARPGROUP.ARRIVE ;  /* 0x00000000000079c5 */ /* 0x000fcc0000000000 */
[----:B------:R-:W-:Y:S03]  /*18a0*/  HGMMA.64x64x16.F32.BF16 R24, gdesc[UR4], R24, gsb0 ;  /* 0x00e00000041879f0 */ /* 0x000fe60008001818 */
[----:B------:R-:W-:Y:S02]  /*18b0*/  WARPGROUP.DEPBAR.LE gsb0, 0x0 ;  /* 0x00008000000079c5 */ /* 0x000fe40000010000 */
[----:B------:R-:W-:Y:S05]  /*18c0*/  @!P1 BRA `(.L_x_23) ;  /* 0x0000000000e49947 */ /* 0x000fea0003800000 */
[----:B------:R-:W-:Y:S02]  /*18d0*/  UIADD3 UR4, UR39, 0x1, URZ ;  /* 0x0000000127047890 */ /* 0x000fe4000fffe03f */
[----:B------:R-:W-:Y:S02]  /*18e0*/  IMAD.U32 R3, RZ, RZ, UR39 ;  /* 0x00000027ff037e24 */ /* 0x000fe4000f8e00ff */
[----:B------:R-:W-:-:S04]  /*18f0*/  UISETP.NE.AND UP0, UPT, UR4, 0x12, UPT ;  /* 0x000000120400788c */ /* 0x000fc8000bf05270 */
[----:B------:R-:W-:Y:S02]  /*1900*/  USEL UR5, URZ, 0x1, UP0 ;  /* 0x000000013f057887 */ /* 0x000fe40008000000 */
[----:B------:R-:W-:Y:S02]  /*1910*/  USEL UR8, UR4, URZ, UP0 ;  /* 0x0000003f04087287 */ /* 0x000fe40008000000 */
[----:B------:R-:W-:-:S06]  /*1920*/  ULOP3.LUT UR5, UR38, UR5, URZ, 0x3c, !UPT ;  /* 0x0000000526057292 */ /* 0x000fcc000f8e3c3f */
[----:B------:R-:W-:-:S07]  /*1930*/  IMAD.U32 R7, RZ, RZ, UR5 ;  /* 0x00000005ff077e24 */ /* 0x000fce000f8e00ff */
.L_x_30:
[----:B------:R-:W-:Y:S05]  /*1940*/  @!P0 BRA `(.L_x_24) ;  /* 0x0000000000048947 */ /* 0x000fea0003800000 */
[----:B------:R-:W-:Y:S01]  /*1950*/  BPT.TRAP 0x1 ;  /* 0x000000040000795c */ /* 0x000fe20000300000 */
.L_x_24:
[----:B------:R-:W2:Y:S01]  /*1960*/  S2UR UR5, SR_CgaCtaId ;  /* 0x00000000000579c3 */ /* 0x000ea20000008800 */
[----:B------:R-:W-:Y:S01]  /*1970*/  UMOV UR4, 0x400 ;  /* 0x0000040000047882 */ /* 0x000fe20000000000 */
[----:B01----:R-:W-:Y:S01]  /*1980*/  IMAD.U32 R5, RZ, RZ, UR8 ;  /* 0x00000008ff057e24 */ /* 0x003fe2000f8e00ff */
[----:B------:R-:W-:Y:S01]  /*1990*/  SHF.L.U32 R4, R7, 0x1f, RZ ;  /* 0x0000001f07047819 */ /* 0x000fe200000006ff */
[----:B--2---:R-:W-:-:S06]  /*19a0*/  ULEA UR4, UR5, UR4, 0x18 ;  /* 0x0000000405047291 */ /* 0x004fcc000f8ec03f */
[----:B------:R-:W-:-:S04]  /*19b0*/  IMAD.U32 R6, RZ, RZ, UR4 ;  /* 0x00000004ff067e24 */ /* 0x000fc8000f8e00ff */
[----:B------:R-:W-:-:S04]  /*19c0*/  IMAD R5, R5, 0x8, R6 ;  /* 0x0000000805057824 */ /* 0x000fc800078e0206 */
[----:B------:R0:W1:Y:S01]  /*19d0*/  SYNCS.PHASECHK.TRANS64.TRYWAIT P1, [R5+URZ], R4 ;  /* 0x00000004050075a7 */ /* 0x000062000802017f */
[----:B------:R-:W-:Y:S05]  /*19e0*/  @!P0 BRA `(.L_x_25) ;  /* 0x0000000000048947 */ /* 0x000fea0003800000 */
[----:B------:R-:W-:Y:S01]  /*19f0*/  BPT.TRAP 0x1 ;  /* 0x000000040000795c */ /* 0x000fe20000300000 */
.L_x_25:
[----:B-1----:R-:W-:Y:S05]  /*1a00*/  @P1 BRA `(.L_x_26) ;  /* 0x0000000000081947 */ /* 0x002fea0003800000 */
[----:B------:R-:W1:Y:S02]  /*1a10*/  SYNCS.PHASECHK.TRANS64.TRYWAIT P1, [R5+URZ], R4 ;  /* 0x00000004050075a7 */ /* 0x000e64000802017f */
[----:B-1----:R-:W-:Y:S05]  /*1a20*/  @!P1 BRA `(.L_x_27) ;  /* 0x0000004c00a89947 */ /* 0x002fea0003800000 */
.L_x_26:
[----:B------:R-:W-:Y:S01]  /*1a30*/  ULEA UR4, UR8, UR41, 0x9 ;  /* 0x0000002908047291 */ /* 0x000fe2000f8e483f */
[----:B------:R-:W-:Y:S01]  /*1a40*/  WARPGROUP.ARRIVE ;  /* 0x00000000000079c5 */ /* 0x000fe20000000000 */
[----:B------:R-:W-:Y:S01]  /*1a50*/  ULEA UR6, UR8, UR9, 0x8 ;  /* 0x0000000908067291 */ /* 0x000fe2000f8e403f */
[----:B------:R-:W-:Y:S01]  /*1a60*/  UMOV UR5, 0x80000020 ;  /* 0x8000002000057882 */ /* 0x000fe20000000000 */
[----:B------:R-:W-:-:S07]  /*1a70*/  UMOV UR7, 0x80000020 ;  /* 0x8000002000077882 */ /* 0x000fce0000000000 */
[----:B------:R-:W-:Y:S01]  /*1a80*/  HGMMA.64x64x16.F32.BF16 R24, gdesc[UR4], R24, gsb0 ;  /* 0x00e00000041879f0 */ /* 0x000fe20008001818 */
        /* <DEDUP_REMOVED lines=9> */
[----:B------:R-:W-:Y:S01]  /*1b20*/  BPT.TRAP 0x1 ;  /* 0x000000040000795c */ /* 0x000fe20000300000 */
.L_x_28:
[----:B------:R-:W-:-:S13]  /*1b30*/  ISETP.NE.AND P1, PT, R23, RZ, PT ;  /* 0x000000ff1700720c */ /* 0x000fda0003f25270 */
[----:B01----:R-:W-:-:S04]  /*1b40*/  @P1 IMAD R4, R3, 0x8, R6 ;  /* 0x0000000803041824 */ /* 0x003fc800078e0206 */
[----:B------:R-:W-:-:S05]  /*1b50*/  @P1 VIADD R5, R4, 0x90 ;  /* 0x0000009004051836 */ /* 0x000fca0000000000 */
[----:B------:R-:W-:-:S04]  /*1b60*/  @P1 PRMT R5, R22, 0x654, R5 ;  /* 0x0000065416051816 */ /* 0x000fc80000000005 */
[----:B------:R0:W-:Y:S01]  /*1b70*/  @P1 SYNCS.ARRIVE.TRANS64.RED.A1T0 RZ, [R5+URZ], RZ ;  /* 0x000000ff05ff19a7 */ /* 0x0001e2000810043f */
[----:B------:R-:W-:-:S13]  /*1b80*/  ISETP.GT.U32.AND P1, PT, R19, 0x1, PT ;  /* 0x000000011300780c */ /* 0x000fda0003f24070 */
[----:B0-----:R-:W-:Y:S05]  /*1b90*/  @P1 BRA `(.L_x_29) ;  /* 0x0000000000041947 */ /* 0x001fea0003800000 */
[----:B------:R-:W-:Y:S01]  /*1ba0*/  BPT.TRAP 0x1 ;  /* 0x000000040000795c */ /* 0x000fe20000300000 */
.L_x_29:
[----:B------:R-:W-:Y:S01]  /*1bb0*/  UIADD3 UR8, UR8, 0x1, URZ ;  /* 0x0000000108087890 */ /* 0x000fe2000fffe03f */
[C---:B------:R-:W-:Y:S01]  /*1bc0*/  ISETP.GT.AND P2, PT, R0.reuse, 0x1, PT ;  /* 0x000000010000780c */ /* 0x040fe20003f44270 */
[----:B------:R-:W-:Y:S02]  /*1bd0*/  VIADD R3, R3, 0x1 ;  /* 0x0000000103037836 */ /* 0x000fe40000000000 */
[----:B------:R-:W-:Y:S01]  /*1be0*/  UISETP.NE.AND UP0, UPT, UR8, 0x12, UPT ;  /* 0x000000120800788c */ /* 0x000fe2000bf05270 */
[----:B------:R-:W-:Y:S02]  /*1bf0*/  VIADD R0, R0, 0xffffffff ;  /* 0xffffffff00007836 */ /* 0x000fe40000000000 */
[C---:B------:R-:W-:Y:S01]  /*1c00*/  ISETP.NE.AND P1, PT, R3.reuse, 0x12, PT ;  /* 0x000000120300780c */ /* 0x040fe20003f25270 */
[----:B------:R-:W-:Y:S02]  /*1c10*/  USEL UR4, URZ, 0x1, UP0 ;  /* 0x000000013f047887 */ /* 0x000fe40008000000 */
[----:B------:R-:W-:Y:S01]  /*1c20*/  USEL UR8, UR8, URZ, UP0 ;  /* 0x0000003f08087287 */ /* 0x000fe20008000000 */
[----:B------:R-:W-:-:S03]  /*1c30*/  SEL R3, R3, RZ, P1 ;  /* 0x000000ff03037207 */ /* 0x000fc60000800000 */
[----:B------:R-:W-:Y:S01]  /*1c40*/  LOP3.LUT R7, R7, UR4, RZ, 0x3c, !PT ;  /* 0x0000000407077c12 */ /* 0x000fe2000f8e3cff */
[----:B------:R-:W-:Y:S07]  /*1c50*/  @P2 BRA `(.L_x_30) ;  /* 0xfffffffc00382947 */ /* 0x000fee000383ffff */
.L_x_23:
[----:B------:R-:W2:Y:S02]  /*1c60*/  LDC R0, c[0x0][0x28c] ;  /* 0x0000a300ff007b82 */ /* 0x000ea40000000800 */
[----:B--2---:R-:W-:-:S13]  /*1c70*/  ISETP.GE.AND P1, PT, R0, 0x1, PT ;  /* 0x000000010000780c */ /* 0x004fda0003f26270 */
[----:B------:R-:W-:Y:S05]  /*1c80*/  @!P1 BRA `(.L_x_31) ;  /* 0x0000000000509947 */ /* 0x000fea0003800000 */
[----:B------:R-:W-:Y:S05]  /*1c90*/  @!P0 BRA `(.L_x_32) ;  /* 0x0000000000048947 */ /* 0x000fea0003800000 */
[----:B------:R-:W-:Y:S01]  /*1ca0*/  BPT.TRAP 0x1 ;  /* 0x000000040000795c */ /* 0x000fe20000300000 */
.L_x_32:
[----:B------:R-:W-:Y:S01]  /*1cb0*/  ISETP.NE.AND P0, PT, R23, RZ, PT ;  /* 0x000000ff1700720c */ /* 0x000fe20003f05270 */
[----:B------:R-:W-:Y:S01]  /*1cc0*/  BSSY B0, `(.L_x_33) ;  /* 0x000000e000007945 */ /* 0x000fe20003800000 */
[----:B------:R-:W-:-:S11]  /*1cd0*/  ISETP.GT.U32.AND P1, PT, R19, 0x1, PT ;  /* 0x000000011300780c */ /* 0x000fd60003f24070 */
[----:B------:R-:W-:Y:S05]  /*1ce0*/  @!P0 BRA `(.L_x_34) ;  /* 0x00000000002c8947 */ /* 0x000fea0003800000 */
[----:B------:R-:W-:-:S04]  /*1cf0*/  UISETP.LT.AND UP0, UPT, UR40, 0x1, UPT ;  /* 0x000000012800788c */ /* 0x000fc8000bf01270 */
[----:B------:R-:W-:-:S04]  /*1d00*/  USEL UR6, UR40, 0x1, UP0 ;  /* 0x0000000128067887 */ /* 0x000fc80008000000 */
[----:B------:R-:W-:-:S04]  /*1d10*/  UIADD3 UR6, UR39, UR40, -UR6 ;  /* 0x0000002827067290 */ /* 0x000fc8000fffe806 */
[----:B------:R-:W-:-:S04]  /*1d20*/  UIMAD.WIDE.U32 UR4, UR6, 0x38e38e39, URZ ;  /* 0x38e38e39060478a5 */ /* 0x000fc8000f8e003f */
[----:B------:R-:W-:-:S04]  /*1d30*/  USHF.R.U32.HI UR4, URZ, 0x2, UR5 ;  /* 0x000000023f047899 */ /* 0x000fc80008011605 */
[----:B------:R-:W-:-:S06]  /*1d40*/  UIMAD UR6, UR4, -0x12, UR6 ;  /* 0xffffffee040678a4 */ /* 0x000fcc000f8e0206 */
[----:B------:R-:W-:-:S04]  /*1d50*/  IMAD.U32 R3, RZ, RZ, UR6 ;  /* 0x00000006ff037e24 */ /* 0x000fc8000f8e00ff */
[----:B------:R-:W-:-:S04]  /*1d60*/  IMAD R0, R3, 0x8, R6 ;  /* 0x0000000803007824 */ /* 0x000fc800078e0206 */
[----:B------:R-:W-:-:S05]  /*1d70*/  VIADD R3, R0, 0x90 ;  /* 0x0000009000037836 */ /* 0x000fca0000000000 */
[----:B------:R-:W-:-:S04]  /*1d80*/  PRMT R3, R22, 0x654, R3 ;  /* 0x0000065416037816 */ /* 0x000fc80000000003 */
[----:B------:R2:W-:Y:S03]  /*1d90*/  SYNCS.ARRIVE.TRANS64.RED.A1T0 RZ, [R3+URZ], RZ ;  /* 0x000000ff03ff79a7 */ /* 0x0005e6000810043f */
.L_x_34:
[----:B------:R-:W-:Y:S05]  /*1da0*/  BSYNC B0 ;  /* 0x0000000000007941 */ /* 0x000fea0003800000 */
.L_x_33:
[----:B------:R-:W-:Y:S05]  /*1db0*/  @P1 BRA `(.L_x_31) ;  /* 0x0000000000041947 */ /* 0x000fea0003800000 */
[----:B------:R-:W-:Y:S01]  /*1dc0*/  BPT.TRAP 0x1 ;  /* 0x000000040000795c */ /* 0x000fe20000300000 */
.L_x_31:
[----:B------:R-:W3:Y:S01]  /*1dd0*/  LDC R6, c[0x0][0x288] ;  /* 0x0000a200ff067b82 */ /* 0x000ee20000000800 */
[--C-:B------:R-:W-:Y:S01]  /*1de0*/  SHF.R.U32.HI R0, RZ, 0x2, R18.reuse ;  /* 0x00000002ff007819 */ /* 0x100fe20000011612 */
[----:B------:R-:W-:Y:S01]  /*1df0*/  IMAD.SHL.U32 R61, R61, 0x40, RZ ;  /* 0x000000403d3d7824 */ /* 0x000fe200078e00ff */
[----:B01----:R-:W-:Y:S01]  /*1e00*/  SHF.R.U32.HI R5, RZ, 0x7, R18 ;  /* 0x00000007ff057819 */ /* 0x003fe20000011612 */
[----:B------:R-:W-:Y:S01]  /*1e10*/  UIADD3 UR39, UR40, UR39, URZ ;  /* 0x0000002728277290 */ /* 0x000fe2000fffe03f */
[----:B--2---:R-:W-:Y:S01]  /*1e20*/  LOP3.LUT R3, R0, 0x7, RZ, 0xc0, !PT ;  /* 0x0000000700037812 */ /* 0x004fe200078ec0ff */
[C---:B------:R-:W-:Y:S01]  /*1e30*/  IMAD.SHL.U32 R10, R18.reuse, 0x2, RZ ;  /* 0x00000002120a7824 */ /* 0x040fe200078e00ff */
[----:B------:R-:W-:Y:S01]  /*1e40*/  LOP3.LUT R0, R5, 0x1, RZ, 0xc0, !PT ;  /* 0x0000000105007812 */ /* 0x000fe200078ec0ff */
[----:B------:R-:W-:Y:S01]  /*1e50*/  UISETP.GT.U32.AND UP0, UPT, UR39, 0x11, UPT ;  /* 0x000000112700788c */ /* 0x000fe2000bf04070 */
[C---:B------:R-:W-:Y:S01]  /*1e60*/  LOP3.LUT R5, R18.reuse, 0x3, RZ, 0xc0, !PT ;  /* 0x0000000312057812 */ /* 0x040fe200078ec0ff */
[----:B------:R-:W-:Y:S01]  /*1e70*/  ULDC UR7, c[0x0][0x284] ;  /* 0x0000a10000077ab9 */ /* 0x000fe20000000800 */
[----:B------:R-:W-:Y:S01]  /*1e80*/  LOP3.LUT R4, R18, 0x60, RZ, 0xc0, !PT ;  /* 0x0000006012047812 */ /* 0x000fe200078ec0ff */
[----:B------:R-:W-:Y:S01]  /*1e90*/  IMAD.SHL.U32 R8, R0, 0x40, RZ ;  /* 0x0000004000087824 */ /* 0x000fe200078e00ff */
[----:B------:R-:W-:Y:S01]  /*1ea0*/  UISETP.LT.U32.AND UP0, UPT, UR40, 0x12, UP0 ;  /* 0x000000122800788c */ /* 0x000fe20008701070 */
[----:B------:R-:W-:Y:S01]  /*1eb0*/  SHF.R.S32.HI R15, RZ, 0x1f, R59 ;  /* 0x0000001fff0f7819 */ /* 0x000fe2000001143b */
[----:B------:R-:W-:Y:S01]  /*1ec0*/  UISETP.GE.U32.AND UP1, UPT, UR40, 0x12, UPT ;  /* 0x000000122800788c */ /* 0x000fe2000bf26070 */
[----:B------:R-:W-:Y:S01]  /*1ed0*/  SHF.R.U32.HI R4, RZ, 0x1, R4 ;  /* 0x00000001ff047819 */ /* 0x000fe20000011604 */
[----:B------:R-:W-:Y:S01]  /*1ee0*/  ULDC.64 UR8, c[0x0][0x5d0] ;  /* 0x0001740000087ab9 */ /* 0x000fe20000000a00 */
[C---:B------:R-:W-:Y:S01]  /*1ef0*/  LOP3.LUT R10, R61.reuse, 0x6, R10, 0xf8, !PT ;  /* 0x000000063d0a7812 */ /* 0x040fe200078ef80a */
[----:B------:R-:W-:Y:S01]  /*1f00*/  UIMAD.WIDE.U32 UR4, UR39, 0x38e38e39, URZ ;  /* 0x38e38e39270478a5 */ /* 0x000fe2000f8e003f */
[--C-:B------:R-:W-:Y:S01]  /*1f10*/  IADD3 R7, RZ, -R4, -R3.reuse ;  /* 0x80000004ff077210 */ /* 0x100fe20007ffe803 */
[----:B------:R-:W-:Y:S01]  /*1f20*/  USEL UR6, URZ, 0x1, !UP0 ;  /* 0x000000013f067887 */ /* 0x000fe2000c000000 */
[----:B------:R-:W-:Y:S01]  /*1f30*/  LOP3.LUT R3, R8, 0x40, R3, 0xe2, !PT ;  /* 0x0000004008037812 */ /* 0x000fe200078ee203 */
[C---:B------:R-:W-:Y:S01]  /*1f40*/  IMAD.WIDE R8, R60.reuse, 0x80, RZ ;  /* 0x000000803c087825 */ /* 0x040fe200078e02ff */
[----:B---3--:R-:W-:Y:S01]  /*1f50*/  ISETP.GE.AND P0, PT, R61, R6, PT ;  /* 0x000000063d00720c */ /* 0x008fe20003f06270 */
[----:B------:R-:W-:Y:S01]  /*1f60*/  USHF.R.U32.HI UR4, URZ, 0x2, UR5 ;  /* 0x000000023f047899 */ /* 0x000fe20008011605 */
[----:B------:R-:W-:Y:S01]  /*1f70*/  SHF.R.S32.HI R11, RZ, 0x1f, R10 ;  /* 0x0000001fff0b7819 */ /* 0x000fe2000001140a */
[----:B------:R-:W-:Y:S01]  /*1f80*/  IMAD R12, R5, -0x2, R6 ;  /* 0xfffffffe050c7824 */ /* 0x000fe200078e0206 */
[----:B------:R-:W-:Y:S01]  /*1f90*/  ULOP3.LUT UR38, UR38, UR6, URZ, 0x3c, !UPT ;  /* 0x0000000626267292 */ /* 0x000fe2000f8e3c3f */
[----:B------:R-:W-:Y:S01]  /*1fa0*/  IMAD.SHL.U32 R5, R60, 0x80, RZ ;  /* 0x000000803c057824 */ /* 0x000fe200078e00ff */
[----:B------:R-:W-:Y:S01]  /*1fb0*/  LOP3.LUT R73, R8, R3, R4, 0xfe, !PT ;  /* 0x0000000308497212 */ /* 0x000fe200078efe04 */
[----:B------:R-:W-:Y:S01]  /*1fc0*/  IMAD R6, R15, UR8, RZ ;  /* 0x000000080f067c24 */ /* 0x000fe2000f8e02ff */
[----:B------:R-:W-:Y:S01]  /*1fd0*/  UIMAD UR39, UR4, -0x12, UR39 ;  /* 0xffffffee042778a4 */ /* 0x000fe2000f8e0227 */
[----:B------:R-:W-:Y:S01]  /*1fe0*/  IMAD R0, R0, -0x40, R7 ;  /* 0xffffffc000007824 */ /* 0x000fe200078e0207 */
[----:B------:R-:W-:Y:S01]  /*1ff0*/  ISETP.GE.OR P0, PT, R5, UR7, P0 ;  /* 0x0000000705007c0c */ /* 0x000fe20008706670 */
[C---:B------:R-:W-:Y:S01]  /*2000*/  IMAD R13, R59.reuse, UR9, R6 ;  /* 0x000000093b0d7c24 */ /* 0x040fe2000f8e0206 */
[----:B------:R-:W-:Y:S01]  /*2010*/  @UP1 ULOP3.LUT UR38, UR38, 0x1, UR4, 0x78, !UPT ;  /* 0x0000000126261892 */ /* 0x000fe2000f8e7804 */
[----:B------:R-:W-:Y:S01]  /*2020*/  IMAD.WIDE.U32 R6, R59, UR8, R10 ;  /* 0x000000083b067c25 */ /* 0x000fe2000f8e000a */
[----:B------:R-:W-:-:S03]  /*2030*/  IADD3 R3, -R5, UR7, R0 ;  /* 0x0000000705037c10 */ /* 0x000fc6000fffe100 */
[----:B------:R-:W-:Y:S02]  /*2040*/  IMAD.IADD R7, R7, 0x1, R13 ;  /* 0x0000000107077824 */ /* 0x000fe400078e020d */
[----:B------:R-:W-:Y:S02]  /*2050*/  IMAD.IADD R4, R12, 0x1, -R61 ;  /* 0x000000010c047824 */ /* 0x000fe400078e0a3d */
[----:B------:R-:W-:Y:S02]  /*2060*/  IMAD.MOV.U32 R0, RZ, RZ, -0x1 ;  /* 0xffffffffff007424 */ /* 0x000fe400078e00ff */
[----:B------:R-:W-:Y:S05]  /*2070*/  @P0 BRA `(.L_x_35) ;  /* 0x0000002000a40947 */ /* 0x000fea0003800000 */
[----:B------:R-:W0:Y:S01]  /*2080*/  LDC.64 R66, c[0x0][0x5c8] ;  /* 0x00017200ff427b82 */ /* 0x000e220000000a00 */
[----:B-----5:R-:W-:Y:S01]  /*2090*/  FSETP.NEU.AND P0, PT, R57, RZ, PT ;  /* 0x000000ff3900720b */ /* 0x020fe20003f0d000 */
[----:B------:R-:W-:Y:S01]  /*20a0*/  BSSY B0, `(.L_x_35) ;  /* 0x0000226000007945 */ /* 0x000fe20003800000 */
[----:B------:R-:W-:-:S04]  /*20b0*/  ISETP.GT.AND P2, PT, R4, RZ, PT ;  /* 0x000000ff0400720c */ /* 0x000fc80003f44270 */
[----:B------:R-:W-:Y:S01]  /*20c0*/  ISETP.GT.AND P1, PT, R3, RZ, P2 ;  /* 0x000000ff0300720c */ /* 0x000fe20001724270 */
[-C--:B0-----:R-:W-:Y:S02]  /*20d0*/  IMAD R12, R9, R66.reuse, RZ ;  /* 0x00000042090c7224 */ /* 0x081fe400078e02ff */
[----:B------:R-:W-:-:S04]  /*20e0*/  IMAD.WIDE.U32 R60, R73, R66, R6 ;  /* 0x00000042493c7225 */ /* 0x000fc800078e0006 */
[----:B------:R-:W-:-:S04]  /*20f0*/  IMAD R5, R73, R67, R12 ;  /* 0x0000004349057224 */ /* 0x000fc800078e020c */
[----:B------:R-:W-:Y:S01]  /*2100*/  IMAD.IADD R75, R61, 0x1, R5 ;  /* 0x000000013d4b7824 */ /* 0x000fe200078e0205 */
[----:B------:R-:W-:Y:S06]  /*2110*/  @!P0 BRA `(.L_x_36) ;  /* 0x0000001400e88947 */ /* 0x000fec0003800000 */
[----:B------:R-:W0:Y:S01]  /*2120*/  LDC.64 R64, c[0x0][0x5b8] ;  /* 0x00016e00ff407b82 */ /* 0x000e220000000a00 */
[----:B------:R-:W-:-:S07]  /*2130*/  ULDC.64 UR4, c[0x0][0x5c0] ;  /* 0x0001700000047ab9 */ /* 0x000fce0000000a00 */
[----:B------:R-:W1:Y:S08]  /*2140*/  LDC.64 R68, c[0x0][0x5b0] ;  /* 0x00016c00ff447b82 */ /* 0x000e700000000a00 */
[----:B------:R-:W2:Y:S01]  /*2150*/  LDC.64 R70, c[0x0][0x5a8] ;  /* 0x00016a00ff467b82 */ /* 0x000ea20000000a00 */
[-C--:B0-----:R-:W-:Y:S02]  /*2160*/  IMAD R6, R15, R64.reuse, RZ ;  /* 0x000000400f067224 */ /* 0x081fe400078e02ff */
[----:B------:R-:W-:-:S04]  /*2170*/  IMAD.WIDE.U32 R62, R59, R64, R10 ;  /* 0x000000403b3e7225 */ /* 0x000fc800078e000a */
[----:B------:R-:W-:Y:S02]  /*2180*/  IMAD R61, R59, R65, R6 ;  /* 0x000000413b3d7224 */ /* 0x000fe400078e0206 */
[-C--:B-1----:R-:W-:Y:S02]  /*2190*/  IMAD R8, R9, R68.reuse, RZ ;  /* 0x0000004409087224 */ /* 0x082fe400078e02ff */
[----:B------:R-:W-:Y:S02]  /*21a0*/  IMAD.IADD R13, R63, 0x1, R61 ;  /* 0x000000013f0d7824 */ /* 0x000fe400078e023d */
[----:B------:R-:W-:Y:S02]  /*21b0*/  IMAD.MOV.U32 R12, RZ, RZ, R62 ;  /* 0x000000ffff0c7224 */ /* 0x000fe400078e003e */
[C---:B------:R-:W-:Y:S02]  /*21c0*/  IMAD R65, R73.reuse, R69, R8 ;  /* 0x0000004549417224 */ /* 0x040fe400078e0208 */
[----:B------:R-:W-:-:S04]  /*21d0*/  IMAD.WIDE.U32 R6, R73, R68, R12 ;  /* 0x0000004449067225 */ /* 0x000fc800078e000c */
[----:B------:R-:W-:Y:S01]  /*21e0*/  IMAD.IADD R5, R7, 0x1, R65 ;  /* 0x0000000107057824 */ /* 0x000fe200078e0241 */
[----:B--2---:R-:W-:-:S04]  /*21f0*/  LEA R14, P0, R6, R70, 0x1 ;  /* 0x00000046060e7211 */ /* 0x004fc800078008ff */
[----:B------:R-:W-:-:S05]  /*2200*/  LEA.HI.X R15, R6, R71, R5, 0x1, P0 ;  /* 0x00000047060f7211 */ /* 0x000fca00000f0c05 */
[----:B------:R0:W2:Y:S01]  /*2210*/  @P1 LDG.E.LTC128B.U16 R5, desc[UR36][R14.64] ;  /* 0x000000240e051981 */ /* 0x0000a2000c1e1520 */
[----:B------:R-:W-:Y:S01]  /*2220*/  IMAD.WIDE.U32 R6, R73, R68, R10 ;  /* 0x0000004449067225 */ /* 0x000fe200078e000a */
[----:B------:R-:W-:Y:S03]  /*2230*/  BSSY B1, `(.L_x_37) ;  /* 0x0000013000017945 */ /* 0x000fe60003800000 */
[----:B------:R-:W-:Y:S02]  /*2240*/  IMAD.IADD R7, R65, 0x1, R7 ;  /* 0x0000000141077824 */ /* 0x000fe400078e0207 */
[----:B------:R-:W-:Y:S01]  /*2250*/  IMAD.WIDE.U32 R20, R59, R64, R6 ;  /* 0x000000403b147225 */ /* 0x000fe200078e0006 */
[----:B0-----:R-:W-:-:S03]  /*2260*/  SHF.L.U64.HI R15, R68, 0x3, R69 ;  /* 0x00000003440f7819 */ /* 0x001fc60000010245 */
[----:B------:R-:W-:Y:S01]  /*2270*/  IMAD.IADD R7, R61, 0x1, R21 ;  /* 0x000000013d077824 */ /* 0x000fe200078e0215 */
[----:B------:R-:W-:Y:S01]  /*2280*/  LEA R6, P4, R20, R70, 0x1 ;  /* 0x0000004614067211 */ /* 0x000fe200078808ff */
[----:B------:R-:W-:-:S03]  /*2290*/  IMAD.SHL.U32 R14, R68, 0x8, RZ ;  /* 0x00000008440e7824 */ /* 0x000fc600078e00ff */
[----:B------:R-:W-:Y:S01]  /*22a0*/  LEA.HI.X R7, R20, R71, R7, 0x1, P4 ;  /* 0x0000004714077211 */ /* 0x000fe200020f0c07 */
[----:B--2---:R-:W-:-:S04]  /*22b0*/  IMAD.U32 R8, R5, 0x10000, RZ ;  /* 0x0001000005087824 */ /* 0x004fc800078e00ff */
[----:B------:R-:W-:Y:S01]  /*22c0*/  FMUL R9, R8, R57 ;  /* 0x0000003908097220 */ /* 0x000fe20000400000 */
[----:B------:R-:W-:-:S03]  /*22d0*/  LEA R8, P0, R60, UR4, 0x1 ;  /* 0x000000043c087c11 */ /* 0x000fc6000f8008ff */
[----:B------:R-:W-:Y:S01]  /*22e0*/  FFMA R24, R24, R56, R9 ;  /* 0x0000003818187223 */ /* 0x000fe20000000009 */
[----:B------:R-:W-:Y:S02]  /*22f0*/  LEA.HI.X R9, R60, UR5, R75, 0x1, P0 ;  /* 0x000000053c097c11 */ /* 0x000fe400080f0c4b */
[----:B------:R-:W-:Y:S02]  /*2300*/  ISETP.GT.AND P0, PT, R4, 0x1, PT ;  /* 0x000000010400780c */ /* 0x000fe40003f04270 */
[----:B------:R-:W-:Y:S02]  /*2310*/  F2FP.BF16.F32.PACK_AB R24, RZ, R24 ;  /* 0x00000018ff18723e */ /* 0x000fe400000010ff */
[----:B------:R-:W-:-:S03]  /*2320*/  ISETP.GT.AND P3, PT, R3, RZ, P0 ;  /* 0x000000ff0300720c */ /* 0x000fc60000764270 */
[----:B------:R0:W-:Y:S10]  /*2330*/  @P1 STG.E.U16 desc[UR36][R8.64], R24 ;  /* 0x0000001808001986 */ /* 0x0001f4000c101524 */
[----:B------:R-:W-:Y:S05]  /*2340*/  @!P3 BRA `(.L_x_38) ;  /* 0x000000000004b947 */ /* 0x000fea0003800000 */
[----:B------:R1:W5:Y:S02]  /*2350*/  LDG.E.LTC128B.U16 R5, desc[UR36][R6.64+0x2] ;  /* 0x0000022406057981 */ /* 0x000364000c1e1520 */
.L_x_38:
[----:B------:R-:W-:Y:S05]  /*2360*/  BSYNC B1 ;  /* 0x0000000000017941 */ /* 0x000fea0003800000 */
.L_x_37:
[----:B-----5:R-:W-:Y:S01]  /*2370*/  IMAD.U32 R12, R5, 0x10000, RZ ;  /* 0x00010000050c7824 */ /* 0x020fe200078e00ff */
[----:B------:R-:W-:Y:S01]  /*2380*/  ISETP.GT.AND P2, PT, R3, 0x8, P2 ;  /* 0x000000080300780c */ /* 0x000fe20001744270 */
[----:B------:R-:W-:Y:S01]  /*2390*/  IMAD.WIDE.U32 R20, R73, R68, R14 ;  /* 0x0000004449147225 */ /* 0x000fe200078e000e */
[----:B0-----:R-:W-:-:S03]  /*23a0*/  PRMT R24, R5, 0x7610, R24 ;  /* 0x0000761005187816 */ /* 0x001fc60000000018 */
[----:B------:R-:W-:Y:S01]  /*23b0*/  FMUL R12, R12, R57 ;  /* 0x000000390c0c7220 */ /* 0x000fe20000400000 */
[----:B------:R-:W-:Y:S01]  /*23c0*/  IMAD.IADD R65, R65, 0x1, R21 ;  /* 0x0000000141417824 */ /* 0x000fe200078e0215 */
[----:B------:R-:W-:Y:S02]  /*23d0*/  IADD3 R62, P1, R62, R20, RZ ;  /* 0x000000143e3e7210 */ /* 0x000fe40007f3e0ff */
[----:B------:R-:W-:-:S03]  /*23e0*/  FFMA R12, R25, R56, R12 ;  /* 0x00000038190c7223 */ /* 0x000fc6000000000c */
[----:B------:R-:W-:Y:S02]  /*23f0*/  IMAD.X R13, R65, 0x1, R13, P1 ;  /* 0x00000001410d7824 */ /* 0x000fe400008e060d */
[----:B------:R-:W-:Y:S02]  /*2400*/  F2FP.BF16.F32.PACK_AB R12, RZ, R12 ;  /* 0x0000000cff0c723e */ /* 0x000fe400000010ff */
[----:B------:R-:W-:Y:S02]  /*2410*/  LEA R14, P1, R62, R70, 0x1 ;  /* 0x000000463e0e7211 */ /* 0x000fe400078208ff */
[----:B------:R-:W-:Y:S02]  /*2420*/  PRMT R21, R12, 0x7610, R21 ;  /* 0x000076100c157816 */ /* 0x000fe40000000015 */
[----:B------:R-:W-:-:S03]  /*2430*/  LEA.HI.X R15, R62, R71, R13, 0x1, P1 ;  /* 0x000000473e0f7211 */ /* 0x000fc600008f0c0d */
[----:B------:R0:W-:Y:S04]  /*2440*/  @P3 STG.E.U16 desc[UR36][R8.64+0x2], R21 ;  /* 0x0000021508003986 */ /* 0x0001e8000c101524 */
[----:B------:R-:W2:Y:S01]  /*2450*/  @P2 LDG.E.LTC128B.U16 R24, desc[UR36][R14.64] ;  /* 0x000000240e182981 */ /* 0x000ea2000c1e1520 */
[----:B------:R-:W-:Y:S01]  /*2460*/  IADD3 R20, P1, R10, R20, RZ ;  /* 0x000000140a147210 */ /* 0x000fe20007f3e0ff */
[----:B------:R-:W-:Y:S01]  /*2470*/  BSSY B1, `(.L_x_39) ;  /* 0x0000011000017945 */ /* 0x000fe20003800000 */
[C---:B------:R-:W-:Y:S02]  /*2480*/  SHF.L.U64.HI R13, R66.reuse, 0x4, R67 ;  /* 0x00000004420d7819 */ /* 0x040fe40000010243 */
[----:B------:R-:W-:Y:S01]  /*2490*/  ISETP.GT.AND P0, PT, R3, 0x8, P0 ;  /* 0x000000080300780c */ /* 0x000fe20000704270 */
[----:B0-----:R-:W-:Y:S01]  /*24a0*/  IMAD.X R21, R11, 0x1, R65, P1 ;  /* 0x000000010b157824 */ /* 0x001fe200008e0641 */
[----:B------:R-:W-:Y:S01]  /*24b0*/  LEA R12, P1, R66, R8, 0x4 ;  /* 0x00000008420c7211 */ /* 0x000fe200078220ff */
[----:B------:R-:W-:-:S04]  /*24c0*/  IMAD.WIDE.U32 R20, R59, R64, R20 ;  /* 0x000000403b147225 */ /* 0x000fc800078e0014 */
[----:B------:R-:W-:Y:S02]  /*24d0*/  IMAD.X R13, R13, 0x1, R9, P1 ;  /* 0x000000010d0d7824 */ /* 0x000fe400008e0609 */
[----:B------:R-:W-:Y:S02]  /*24e0*/  IMAD.IADD R11, R61, 0x1, R21 ;  /* 0x000000013d0b7824 */ /* 0x000fe400078e0215 */
[----:B--2---:R-:W-:-:S04]  /*24f0*/  IMAD.U32 R10, R24, 0x10000, RZ ;  /* 0x00010000180a7824 */ /* 0x004fc800078e00ff */
[----:B------:R-:W-:Y:S01]  /*2500*/  FMUL R5, R10, R57 ;  /* 0x000000390a057220 */ /* 0x000fe20000400000 */
[----:B------:R-:W-:-:S03]  /*2510*/  LEA R10, P3, R20, R70, 0x1 ;  /* 0x00000046140a7211 */ /* 0x000fc600078608ff */
[----:B------:R-:W-:Y:S01]  /*2520*/  FFMA R5, R26, R56, R5 ;  /* 0x000000381a057223 */ /* 0x000fe20000000005 */
[----:B------:R-:W-:-:S04]  /*2530*/  LEA.HI.X R11, R20, R71, R11, 0x1, P3 ;  /* 0x00000047140b7211 */ /* 0x000fc800018f0c0b */
[----:B------:R-:W-:-:S05]  /*2540*/  F2FP.BF16.F32.PACK_AB R5, RZ, R5 ;  /* 0x00000005ff05723e */ /* 0x000fca00000010ff */
[----:B------:R0:W-:Y:S01]  /*2550*/  @P2 STG.E.U16 desc[UR36][R12.64], R5 ;  /* 0x000000050c002986 */ /* 0x0001e2000c101524 */
[----:B------:R-:W-:Y:S05]  /*2560*/  @!P0 BRA `(.L_x_40) ;  /* 0x0000000000048947 */ /* 0x000fea0003800000 */
[----:B------:R2:W5:Y:S02]  /*2570*/  LDG.E.LTC128B.U16 R24, desc[UR36][R10.64+0x2] ;  /* 0x000002240a187981 */ /* 0x000564000c1e1520 */
.L_x_40:
[----:B------:R-:W-:Y:S05]  /*2580*/  BSYNC B1 ;  /* 0x0000000000017941 */ /* 0x000fea0003800000 */
.L_x_39:
[----:B-----5:R-:W-:Y:S01]  /*2590*/  IMAD.U32 R14, R24, 0x10000, RZ ;  /* 0x00010000180e7824 */ /* 0x020fe200078e00ff */
[----:B------:R-:W-:Y:S01]  /*25a0*/  ISETP.GT.AND P1, PT, R4, 0x8, PT ;  /* 0x000000080400780c */ /* 0x000fe20003f24270 */
[----:B------:R-:W-:Y:S02]  /*25b0*/  BSSY B1, `(.L_x_41) ;  /* 0x0000008000017945 */ /* 0x000fe40003800000 */
[----:B------:R-:W-:Y:S01]  /*25c0*/  FMUL R14, R14, R57 ;  /* 0x000000390e0e7220 */ /* 0x000fe20000400000 */
[----:B------:R-:W-:-:S03]  /*25d0*/  ISETP.GT.AND P2, PT, R3, RZ, P1 ;  /* 0x000000ff0300720c */ /* 0x000fc60000f44270 */
[----:B------:R-:W-:-:S05]  /*25e0*/  FFMA R14, R27, R56, R14 ;  /* 0x000000381b0e7223 */ /* 0x000fca000000000e */
[----:B------:R-:W-:-:S05]  /*25f0*/  F2FP.BF16.F32.PACK_AB R14, RZ, R14 ;  /* 0x0000000eff0e723e */ /* 0x000fca00000010ff */
[----:B------:R3:W-:Y:S01]  /*2600*/  @P0 STG.E.U16 desc[UR36][R12.64+0x2], R14 ;  /* 0x0000020e0c000986 */ /* 0x0007e2000c101524 */
[----:B------:R-:W-:Y:S05]  /*2610*/  @!P2 BRA `(.L_x_42) ;  /* 0x000000000004a947 */ /* 0x000fea0003800000 */
[----:B------:R4:W5:Y:S02]  /*2620*/  LDG.E.LTC128B.U16 R24, desc[UR36][R6.64+0x10] ;  /* 0x0000102406187981 */ /* 0x000964000c1e1520 */
.L_x_42:
[----:B------:R-:W-:Y:S05]  /*2630*/  BSYNC B1 ;  /* 0x0000000000017941 */ /* 0x000fea0003800000 */
.L_x_41:
[----:B---3-5:R-:W-:Y:S01]  /*2640*/  IMAD.U32 R14, R24, 0x10000, RZ ;  /* 0x00010000180e7824 */ /* 0x028fe200078e00ff */
[----:B------:R-:W-:Y:S01]  /*2650*/  ISETP.GT.AND P0, PT, R4, 0x9, PT ;  /* 0x000000090400780c */ /* 0x000fe20003f04270 */
[----:B------:R-:W-:Y:S02]  /*2660*/  BSSY B1, `(.L_x_43) ;  /* 0x0000008000017945 */ /* 0x000fe40003800000 */
[----:B0-----:R-:W-:Y:S01]  /*2670*/  FMUL R5, R14, R57 ;  /* 0x000000390e057220 */ /* 0x001fe20000400000 */
[----:B------:R-:W-:-:S03]  /*2680*/  ISETP.GT.AND P3, PT, R3, RZ, P0 ;  /* 0x000000ff0300720c */ /* 0x000fc60000764270 */
[----:B------:R-:W-:-:S05]  /*2690*/  FFMA R5, R28, R56, R5 ;  /* 0x000000381c057223 */ /* 0x000fca0000000005 */
[----:B------:R-:W-:-:S05]  /*26a0*/  F2FP.BF16.F32.PACK_AB R5, RZ, R5 ;  /* 0x00000005ff05723e */ /* 0x000fca00000010ff */
[----:B------:R0:W-:Y:S01]  /*26b0*/  @P2 STG.E.U16 desc[UR36][R8.64+0x10], R5 ;  /* 0x0000100508002986 */ /* 0x0001e2000c101524 */
[----:B------:R-:W-:Y:S05]  /*26c0*/  @!P3 BRA `(.L_x_44) ;  /* 0x000000000004b947 */ /* 0x000fea0003800000 */
[----:B------:R3:W5:Y:S02]  /*26d0*/  LDG.E.LTC128B.U16 R24, desc[UR36][R6.64+0x12] ;  /* 0x0000122406187981 */ /* 0x000764000c1e1520 */
.L_x_44:
[----:B------:R-:W-:Y:S05]  /*26e0*/  BSYNC B1 ;  /* 0x0000000000017941 */ /* 0x000fea0003800000 */
.L_x_43:
[----:B-----5:R-:W-:Y:S01]  /*26f0*/  IMAD.U32 R14, R24, 0x10000, RZ ;  /* 0x00010000180e7824 */ /* 0x020fe200078e00ff */
[----:B------:R-:W-:Y:S01]  /*2700*/  ISETP.GT.AND P1, PT, R3, 0x8, P1 ;  /* 0x000000080300780c */ /* 0x000fe20000f24270 */
[----:B------:R-:W-:Y:S02]  /*2710*/  BSSY B1, `(.L_x_45) ;  /* 0x0000007000017945 */ /* 0x000fe40003800000 */
[----:B------:R-:W-:-:S04]  /*2720*/  FMUL R14, R14, R57 ;  /* 0x000000390e0e7220 */ /* 0x000fc80000400000 */
[----:B------:R-:W-:-:S05]  /*2730*/  FFMA R14, R29, R56, R14 ;  /* 0x000000381d0e7223 */ /* 0x000fca000000000e */
[----:B------:R-:W-:-:S05]  /*2740*/  F2FP.BF16.F32.PACK_AB R14, RZ, R14 ;  /* 0x0000000eff0e723e */ /* 0x000fca00000010ff */
[----:B------:R0:W-:Y:S01]  /*2750*/  @P3 STG.E.U16 desc[UR36][R8.64+0x12], R14 ;  /* 0x0000120e08003986 */ /* 0x0001e2000c101524 */
[----:B------:R-:W-:Y:S05]  /*2760*/  @!P1 BRA `(.L_x_46) ;  /* 0x0000000000049947 */ /* 0x000fea0003800000 */
[----:B------:R0:W5:Y:S02]  /*2770*/  LDG.E.LTC128B.U16 R24, desc[UR36][R10.64+0x10] ;  /* 0x000010240a187981 */ /* 0x000164000c1e1520 */
.L_x_46:
[----:B------:R-:W-:Y:S05]  /*2780*/  BSYNC B1 ;  /* 0x0000000000017941 */ /* 0x000fea0003800000 */
.L_x_45:
[----:B0----5:R-:W-:Y:S01]  /*2790*/  IMAD.U32 R14, R24, 0x10000, RZ ;  /* 0x00010000180e7824 */ /* 0x021fe200078e00ff */
        /* <DEDUP_REMOVED lines=8> */
.L_x_48:
[----:B------:R-:W-:Y:S05]  /*2820*/  BSYNC B1 ;  /* 0x0000000000017941 */ /* 0x000fea0003800000 */
.L_x_47:
        /* <DEDUP_REMOVED lines=10> */
.L_x_50:
[----:B------:R-:W-:Y:S05]  /*28d0*/  BSYNC B1 ;  /* 0x0000000000017941 */ /* 0x000fea0003800000 */
.L_x_49:
[----:B0----5:R-:W-:Y:S01]  /*28e0*/  IMAD.U32 R14, R24, 0x10000, RZ ;  /* 0x00010000180e7824 */ /* 0x021fe200078e00ff */
        /* <DEDUP_REMOVED lines=9> */
.L_x_52:
[----:B------:R-:W-:Y:S05]  /*2980*/  BSYNC B1 ;  /* 0x0000000000017941 */ /* 0x000fea0003800000 */
.L_x_51:
        /* <DEDUP_REMOVED lines=9> */
.L_x_54:
[----:B------:R-:W-:Y:S05]  /*2a20*/  BSYNC B1 ;  /* 0x0000000000017941 */ /* 0x000fea0003800000 */
.L_x_53:
        /* <DEDUP_REMOVED lines=9> */
.L_x_56:
[----:B------:R-:W-:Y:S05]  /*2ac0*/  BSYNC B1 ;  /* 0x0000000000017941 */ /* 0x000fea0003800000 */
.L_x_55:
        /* <DEDUP_REMOVED lines=10> */
.L_x_58:
[----:B------:R-:W-:Y:S05]  /*2b70*/  BSYNC B1 ;  /* 0x0000000000017941 */ /* 0x000fea0003800000 */
.L_x_57:
        /* <DEDUP_REMOVED lines=10> */
.L_x_60:
[----:B------:R-:W-:Y:S05]  /*2c20*/  BSYNC B1 ;  /* 0x0000000000017941 */ /* 0x000fea0003800000 */
.L_x_59:
        /* <DEDUP_REMOVED lines=9> */
.L_x_62:
[----:B------:R-:W-:Y:S05]  /*2cc0*/  BSYNC B1 ;  /* 0x0000000000017941 */ /* 0x000fea0003800000 */
.L_x_61:
        /* <DEDUP_REMOVED lines=9> */
.L_x_64:
[----:B------:R-:W-:Y:S05]  /*2d60*/  BSYNC B1 ;  /* 0x0000000000017941 */ /* 0x000fea0003800000 */
.L_x_63:
        /* <DEDUP_REMOVED lines=10> */
.L_x_66:
[----:B------:R-:W-:Y:S05]  /*2e10*/  BSYNC B1 ;  /* 0x0000000000017941 */ /* 0x000fea0003800000 */
.L_x_65:
        /* <DEDUP_REMOVED lines=10> */
.L_x_68:
[----:B------:R-:W-:Y:S05]  /*2ec0*/  BSYNC B1 ;  /* 0x0000000000017941 */ /* 0x000fea0003800000 */
.L_x_67:
        /* <DEDUP_REMOVED lines=9> */
.L_x_70:
[----:B------:R-:W-:Y:S05]  /*2f60*/  BSYNC B1 ;  /* 0x0000000000017941 */ /* 0x000fea0003800000 */
.L_x_69:
        /* <DEDUP_REMOVED lines=9> */
.L_x_72:
[----:B------:R-:W-:Y:S05]  /*3000*/  BSYNC B1 ;  /* 0x0000000000017941 */ /* 0x000fea0003800000 */
.L_x_71:
        /* <DEDUP_REMOVED lines=10> */
.L_x_74:
[----:B------:R-:W-:Y:S05]  /*30b0*/  BSYNC B1 ;  /* 0x0000000000017941 */ /* 0x000fea0003800000 */
.L_x_73:
        /* <DEDUP_REMOVED lines=10> */
.L_x_76:
[----:B------:R-:W-:Y:S05]  /*3160*/  BSYNC B1 ;  /* 0x0000000000017941 */ /* 0x000fea0003800000 */
.L_x_75:
        /* <DEDUP_REMOVED lines=9> */
.L_x_78:
[----:B------:R-:W-:Y:S05]  /*3200*/  BSYNC B1 ;  /* 0x0000000000017941 */ /* 0x000fea0003800000 */
.L_x_77:
        /* <DEDUP_REMOVED lines=9> */
.L_x_80:
[----:B------:R-:W-:Y:S05]  /*32a0*/  BSYNC B1 ;  /* 0x0000000000017941 */ /* 0x000fea0003800000 */
.L_x_79:
        /* <DEDUP_REMOVED lines=10> */
.L_x_82:
[----:B------:R-:W-:Y:S05]  /*3350*/  BSYNC B1 ;  /* 0x0000000000017941 */ /* 0x000fea0003800000 */
.L_x_81:
        /* <DEDUP_REMOVED lines=10> */
.L_x_84:
[----:B------:R-:W-:Y:S05]  /*3400*/  BSYNC B1 ;  /* 0x0000000000017941 */ /* 0x000fea0003800000 */
.L_x_83:
        /* <DEDUP_REMOVED lines=9> */
.L_x_86:
[----:B------:R-:W-:Y:S05]  /*34a0*/  BSYNC B1 ;  /* 0x0000000000017941 */ /* 0x000fea0003800000 */
.L_x_85:
        /* <DEDUP_REMOVED lines=9> */
.L_x_88:
[----:B------:R-:W-:Y:S05]  /*3540*/  BSYNC B1 ;  /* 0x0000000000017941 */ /* 0x000fea0003800000 */
.L_x_87:
        /* <DEDUP_REMOVED lines=10> */
.L_x_90:
[----:B------:R-:W-:Y:S05]  /*35f0*/  BSYNC B1 ;  /* 0x0000000000017941 */ /* 0x000fea0003800000 */
.L_x_89:
[----:B0----5:R-:W-:Y:S01]  /*3600*/  IMAD.U32 R14, R24, 0x10000, RZ ;  /* 0x00010000180e7824 */ /* 0x021fe200078e00ff */
[----:B------:R-:W-:Y:S01]  /*3610*/  ISETP.GT.AND P0, PT, R4, 0x39, PT ;  /* 0x000000390400780c */ /* 0x000fe20003f04270 */
[----:B------:R-:W-:Y:S01]  /*3620*/  @P2 IMAD.MOV.U32 R4, RZ, RZ, R8 ;  /* 0x000000ffff042224 */ /* 0x000fe200078e0008 */
[----:B------:R-:W-:Y:S01]  /*3630*/  BSSY B1, `(.L_x_91) ;  /* 0x000000a000017945 */ /* 0x000fe20003800000 */
[----:B------:R-:W-:Y:S01]  /*3640*/  FMUL R5, R14, R57 ;  /* 0x000000390e057220 */ /* 0x000fe20000400000 */
[----:B------:R-:W-:-:S03]  /*3650*/  ISETP.GT.AND P3, PT, R3, RZ, P0 ;  /* 0x000000ff0300720c */ /* 0x000fc60000764270 */
[----:B------:R-:W-:-:S05]  /*3660*/  FFMA R5, R52, R56, R5 ;  /* 0x0000003834057223 */ /* 0x000fca0000000005 */
[----:B------:R-:W-:-:S04]  /*3670*/  F2FP.BF16.F32.PACK_AB R5, RZ, R5 ;  /* 0x00000005ff05723e */ /* 0x000fc800000010ff */
[----:B------:R-:W-:Y:S01]  /*3680*/  PRMT R14, R5, 0x7610, R14 ;  /* 0x00007610050e7816 */ /* 0x000fe2000000000e */
[----:B------:R-:W-:-:S05]  /*3690*/  @P2 IMAD.MOV.U32 R5, RZ, RZ, R9 ;  /* 0x000000ffff052224 */ /* 0x000fca00078e0009 */
[----:B------:R0:W-:Y:S01]  /*36a0*/  @P2 STG.E.U16 desc[UR36][R4.64+0x70], R14 ;  /* 0x0000700e04002986 */ /* 0x0001e2000c101524 */
[----:B------:R-:W-:Y:S05]  /*36b0*/  @!P3 BRA `(.L_x_92) ;  /* 0x000000000004b947 */ /* 0x000fea0003800000 */
[----:B------:R0:W5:Y:S02]  /*36c0*/  LDG.E.LTC128B.U16 R24, desc[UR36][R6.64+0x72] ;  /* 0x0000722406187981 */ /* 0x000164000c1e1520 */
.L_x_92:
[----:B------:R-:W-:Y:S05]  /*36d0*/  BSYNC B1 ;  /* 0x0000000000017941 */ /* 0x000fea0003800000 */
.L_x_91:
        /* <DEDUP_REMOVED lines=9> */
.L_x_94:
[----:B------:R-:W-:Y:S05]  /*3770*/  BSYNC B1 ;  /* 0x0000000000017941 */ /* 0x000fea0003800000 */
.L_x_93:
[----:B0----5:R-:W-:Y:S01]  /*3780*/  IMAD.U32 R4, R24, 0x10000, RZ ;  /* 0x0001000018047824 */ /* 0x021fe200078e00ff */
[----:B------:R-:W-:Y:S01]  /*3790*/  ISETP.GT.AND P0, PT, R3, 0x8, P0 ;  /* 0x000000080300780c */ /* 0x000fe20000704270 */
[----:B------:R-:W-:Y:S02]  /*37a0*/  BSSY B1, `(.L_x_95) ;  /* 0x000000a000017945 */ /* 0x000fe40003800000 */
[----:B------:R-:W-:Y:S01]  /*37b0*/  FMUL R5, R4, R57 ;  /* 0x0000003904057220 */ /* 0x000fe20000400000 */
[----:B------:R-:W-:-:S03]  /*37c0*/  @P1 IMAD.MOV.U32 R4, RZ, RZ, R12 ;  /* 0x000000ffff041224 */ /* 0x000fc600078e000c */
[----:B------:R-:W-:-:S05]  /*37d0*/  FFMA R5, R54, R56, R5 ;  /* 0x0000003836057223 */ /* 0x000fca0000000005 */
[----:B------:R-:W-:-:S04]  /*37e0*/  F2FP.BF16.F32.PACK_AB R5, RZ, R5 ;  /* 0x00000005ff05723e */ /* 0x000fc800000010ff */
[----:B-1-34-:R-:W-:Y:S01]  /*37f0*/  PRMT R6, R5, 0x7610, R6 ;  /* 0x0000761005067816 */ /* 0x01afe20000000006 */
[----:B------:R-:W-:-:S05]  /*3800*/  @P1 IMAD.MOV.U32 R5, RZ, RZ, R13 ;  /* 0x000000ffff051224 */ /* 0x000fca00078e000d */
[----:B------:R0:W-:Y:S01]  /*3810*/  @P1 STG.E.U16 desc[UR36][R4.64+0x70], R6 ;  /* 0x0000700604001986 */ /* 0x0001e2000c101524 */
[----:B------:R-:W-:Y:S05]  /*3820*/  @!P0 BRA `(.L_x_96) ;  /* 0x0000000000048947 */ /* 0x000fea0003800000 */
[----:B------:R1:W5:Y:S02]  /*3830*/  LDG.E.LTC128B.U16 R24, desc[UR36][R10.64+0x72] ;  /* 0x000072240a187981 */ /* 0x000364000c1e1520 */
.L_x_96:
[----:B------:R-:W-:Y:S05]  /*3840*/  BSYNC B1 ;  /* 0x0000000000017941 */ /* 0x000fea0003800000 */
.L_x_95:
[----:B------:R-:W-:Y:S05]  /*3850*/  @!P0 BRA `(.L_x_97) ;  /* 0x0000000800a88947 */ /* 0x000fea0003800000 */
[----:B-----5:R-:W-:-:S04]  /*3860*/  IMAD.U32 R24, R24, 0x10000, RZ ;  /* 0x0001000018187824 */ /* 0x020fc800078e00ff */
[----:B------:R-:W-:-:S04]  /*3870*/  FMUL R24, R24, R57 ;  /* 0x0000003918187220 */ /* 0x000fc80000400000 */
[----:B------:R-:W-:-:S05]  /*3880*/  FFMA R24, R55, R56, R24 ;  /* 0x0000003837187223 */ /* 0x000fca0000000018 */
[----:B------:R-:W-:-:S05]  /*3890*/  F2FP.BF16.F32.PACK_AB R24, RZ, R24 ;  /* 0x00000018ff18723e */ /* 0x000fca00000010ff */
[----:B------:R3:W-:Y:S01]  /*38a0*/  STG.E.U16 desc[UR36][R12.64+0x72], R24 ;  /* 0x000072180c007986 */ /* 0x0007e2000c101524 */
[----:B------:R-:W-:Y:S05]  /*38b0*/  BRA `(.L_x_97) ;  /* 0x0000000800907947 */ /* 0x000fea0003800000 */
.L_x_36:
[----:B------:R-:W-:Y:S01]  /*38c0*/  ISETP.GT.AND P0, PT, R4, 0x1, PT ;  /* 0x000000010400780c */ /* 0x000fe20003f04270 */
[----:B------:R-:W-:Y:S01]  /*38d0*/  ULDC.64 UR4, c[0x0][0x5c0] ;  /* 0x0001700000047ab9 */ /* 0x000fe20000000a00 */
[-C--:B------:R-:W-:Y:S01]  /*38e0*/  FMUL R24, R24, R56.reuse ;  /* 0x0000003818187220 */ /* 0x080fe20000400000 */
[-C--:B------:R-:W-:Y:S01]  /*38f0*/  FMUL R25, R25, R56.reuse ;  /* 0x0000003819197220 */ /* 0x080fe20000400000 */
[----:B------:R-:W-:Y:S01]  /*3900*/  ISETP.GT.AND P3, PT, R3, RZ, P0 ;  /* 0x000000ff0300720c */ /* 0x000fe20000764270 */
[-C--:B------:R-:W-:Y:S01]  /*3910*/  FMUL R26, R26, R56.reuse ;  /* 0x000000381a1a7220 */ /* 0x080fe20000400000 */
[----:B------:R-:W-:Y:S01]  /*3920*/  LEA R6, P4, R60, UR4, 0x1 ;  /* 0x000000043c067c11 */ /* 0x000fe2000f8808ff */
[----:B------:R-:W-:Y:S01]  /*3930*/  FMUL R27, R27, R56 ;  /* 0x000000381b1b7220 */ /* 0x000fe20000400000 */
[----:B------:R-:W-:Y:S01]  /*3940*/  F2FP.BF16.F32.PACK_AB R24, RZ, R24 ;  /* 0x00000018ff18723e */ /* 0x000fe200000010ff */
[-C--:B------:R-:W-:Y:S01]  /*3950*/  FMUL R28, R28, R56.reuse ;  /* 0x000000381c1c7220 */ /* 0x080fe20000400000 */
[----:B------:R-:W-:Y:S01]  /*3960*/  LEA.HI.X R7, R60, UR5, R75, 0x1, P4 ;  /* 0x000000053c077c11 */ /* 0x000fe2000a0f0c4b */
[-C--:B------:R-:W-:Y:S01]  /*3970*/  FMUL R29, R29, R56.reuse ;  /* 0x000000381d1d7220 */ /* 0x080fe20000400000 */
[----:B------:R-:W-:Y:S01]  /*3980*/  F2FP.BF16.F32.PACK_AB R25, RZ, R25 ;  /* 0x00000019ff19723e */ /* 0x000fe200000010ff */
[-C--:B------:R-:W-:Y:S01]  /*3990*/  FMUL R30, R30, R56.reuse ;  /* 0x000000381e1e7220 */ /* 0x080fe20000400000 */
[----:B------:R-:W-:Y:S01]  /*39a0*/  SHF.L.U64.HI R67, R66, 0x4, R67 ;  /* 0x0000000442437819 */ /* 0x000fe20000010243 */
[----:B------:R-:W-:Y:S01]  /*39b0*/  @P1 STG.E.U16 desc[UR36][R6.64], R24 ;  /* 0x0000001806001986 */ /* 0x000fe2000c101524 */
[----:B------:R-:W-:Y:S01]  /*39c0*/  ISETP.GT.AND P1, PT, R4, 0x8, PT ;  /* 0x000000080400780c */ /* 0x000fe20003f24270 */
[----:B------:R-:W-:Y:S01]  /*39d0*/  FMUL R31, R31, R56 ;  /* 0x000000381f1f7220 */ /* 0x000fe20000400000 */
[C---:B------:R-:W-:Y:S01]  /*39e0*/  ISETP.GT.AND P4, PT, R3.reuse, 0x8, P0 ;  /* 0x000000080300780c */ /* 0x040fe20000784270 */
[----:B------:R-:W-:Y:S01]  /*39f0*/  @P3 STG.E.U16 desc[UR36][R6.64+0x2], R25 ;  /* 0x0000021906003986 */ /* 0x000fe2000c101524 */
[----:B------:R-:W-:Y:S01]  /*3a00*/  LEA R8, P3, R66, R6, 0x4 ;  /* 0x0000000642087211 */ /* 0x000fe200078620ff */
[-C--:B------:R-:W-:Y:S01]  /*3a10*/  FMUL R32, R32, R56.reuse ;  /* 0x0000003820207220 */ /* 0x080fe20000400000 */
[----:B------:R-:W-:Y:S01]  /*3a20*/  ISETP.GT.AND P2, PT, R3, 0x8, P2 ;  /* 0x000000080300780c */ /* 0x000fe20001744270 */
[-C--:B------:R-:W-:Y:S01]  /*3a30*/  FMUL R33, R33, R56.reuse ;  /* 0x0000003821217220 */ /* 0x080fe20000400000 */
[----:B------:R-:W-:Y:S01]  /*3a40*/  ISETP.GT.AND P0, PT, R4, 0x9, PT ;  /* 0x000000090400780c */ /* 0x000fe20003f04270 */
[----:B------:R-:W-:Y:S01]  /*3a50*/  IMAD.X R9, R67, 0x1, R7, P3 ;  /* 0x0000000143097824 */ /* 0x000fe200018e0607 */
[C---:B------:R-:W-:Y:S01]  /*3a60*/  ISETP.GT.AND P5, PT, R3.reuse, RZ, P1 ;  /* 0x000000ff0300720c */ /* 0x040fe20000fa4270 */
[-C--:B------:R-:W-:Y:S01]  /*3a70*/  FMUL R34, R34, R56.reuse ;  /* 0x0000003822227220 */ /* 0x080fe20000400000 */
[----:B------:R-:W-:Y:S01]  /*3a80*/  ISETP.GT.AND P3, PT, R3, RZ, P0 ;  /* 0x000000ff0300720c */ /* 0x000fe20000764270 */
[----:B------:R-:W-:Y:S01]  /*3a90*/  FMUL R35, R35, R56 ;  /* 0x0000003823237220 */ /* 0x000fe20000400000 */
[----:B------:R-:W-:Y:S01]  /*3aa0*/  F2FP.BF16.F32.PACK_AB R26, RZ, R26 ;  /* 0x0000001aff1a723e */ /* 0x000fe200000010ff */
[-C--:B------:R-:W-:Y:S01]  /*3ab0*/  FMUL R36, R36, R56.reuse ;  /* 0x0000003824247220 */ /* 0x080fe20000400000 */
[----:B------:R-:W-:Y:S01]  /*3ac0*/  F2FP.BF16.F32.PACK_AB R27, RZ, R27 ;  /* 0x0000001bff1b723e */ /* 0x000fe200000010ff */
[----:B------:R-:W-:Y:S01]  /*3ad0*/  FMUL R37, R37, R56 ;  /* 0x0000003825257220 */ /* 0x000fe20000400000 */
[----:B------:R-:W-:Y:S01]  /*3ae0*/  F2FP.BF16.F32.PACK_AB R28, RZ, R28 ;  /* 0x0000001cff1c723e */ /* 0x000fe200000010ff */
[----:B------:R-:W-:Y:S01]  /*3af0*/  @P2 STG.E.U16 desc[UR36][R8.64], R26 ;  /* 0x0000001a08002986 */ /* 0x000fe2000c101524 */
[----:B------:R-:W-:Y:S01]  /*3b00*/  F2FP.BF16.F32.PACK_AB R29, RZ, R29 ;  /* 0x0000001dff1d723e */ /* 0x000fe200000010ff */
[-C--:B------:R-:W-:Y:S01]  /*3b10*/  FMUL R38, R38, R56.reuse ;  /* 0x0000003826267220 */ /* 0x080fe20000400000 */
[----:B------:R-:W-:Y:S01]  /*3b20*/  ISETP.GT.AND P2, PT, R3, 0x8, P1 ;  /* 0x000000080300780c */ /* 0x000fe20000f44270 */
[----:B------:R-:W-:Y:S01]  /*3b30*/  @P4 STG.E.U16 desc[UR36][R8.64+0x2], R27 ;  /* 0x0000021b08004986 */ /* 0x000fe2000c101524 */
[----:B------:R-:W-:Y:S01]  /*3b40*/  ISETP.GT.AND P1, PT, R4, 0x10, PT ;  /* 0x000000100400780c */ /* 0x000fe20003f24270 */
[----:B------:R-:W-:Y:S01]  /*3b50*/  FMUL R39, R39, R56 ;  /* 0x0000003827277220 */ /* 0x000fe20000400000 */
[----:B------:R-:W-:Y:S01]  /*3b60*/  F2FP.BF16.F32.PACK_AB R30, RZ, R30 ;  /* 0x0000001eff1e723e */ /* 0x000fe200000010ff */
[----:B------:R-:W-:Y:S01]  /*3b70*/  @P5 STG.E.U16 desc[UR36][R6.64+0x10], R28 ;  /* 0x0000101c06005986 */ /* 0x000fe2000c101524 */
[C---:B------:R-:W-:Y:S01]  /*3b80*/  ISETP.GT.AND P4, PT, R3.reuse, RZ, P1 ;  /* 0x000000ff0300720c */ /* 0x040fe20000f84270 */
[-C--:B------:R-:W-:Y:S01]  /*3b90*/  FMUL R40, R40, R56.reuse ;  /* 0x0000003828287220 */ /* 0x080fe20000400000 */
[----:B------:R-:W-:Y:S01]  /*3ba0*/  F2FP.BF16.F32.PACK_AB R31, RZ, R31 ;  /* 0x0000001fff1f723e */ /* 0x000fe200000010ff */
[----:B------:R-:W-:Y:S01]  /*3bb0*/  @P3 STG.E.U16 desc[UR36][R6.64+0x12], R29 ;  /* 0x0000121d06003986 */ /* 0x000fe2000c101524 */
[----:B------:R-:W-:Y:S01]  /*3bc0*/  ISETP.GT.AND P3, PT, R3, 0x8, P0 ;  /* 0x000000080300780c */ /* 0x000fe20000764270 */
[----:B------:R-:W-:Y:S01]  /*3bd0*/  FMUL R41, R41, R56 ;  /* 0x0000003829297220 */ /* 0x000fe20000400000 */
[----:B------:R-:W-:Y:S01]  /*3be0*/  ISETP.GT.AND P0, PT, R4, 0x11, PT ;  /* 0x000000110400780c */ /* 0x000fe20003f04270 */
[----:B------:R-:W-:Y:S01]  /*3bf0*/  @P2 STG.E.U16 desc[UR36][R8.64+0x10], R30 ;  /* 0x0000101e08002986 */ /* 0x000fe2000c101524 */
[----:B------:R-:W-:Y:S01]  /*3c00*/  F2FP.BF16.F32.PACK_AB R32, RZ, R32 ;  /* 0x00000020ff20723e */ /* 0x000fe200000010ff */
[-C--:B------:R-:W-:Y:S01]  /*3c10*/  FMUL R42, R42, R56.reuse ;  /* 0x000000382a2a7220 */ /* 0x080fe20000400000 */
[----:B------:R-:W-:Y:S01]  /*3c20*/  ISETP.GT.AND P5, PT, R3, RZ, P0 ;  /* 0x000000ff0300720c */ /* 0x000fe200007a4270 */
[-C--:B------:R-:W-:Y:S01]  /*3c30*/  FMUL R43, R43, R56.reuse ;  /* 0x000000382b2b7220 */ /* 0x080fe20000400000 */
[----:B------:R-:W-:Y:S01]  /*3c40*/  ISETP.GT.AND P2, PT, R3, 0x8, P1 ;  /* 0x000000080300780c */ /* 0x000fe20000f44270 */
[-C--:B------:R-:W-:Y:S01]  /*3c50*/  FMUL R44, R44, R56.reuse ;  /* 0x000000382c2c7220 */ /* 0x080fe20000400000 */
[----:B------:R-:W-:Y:S01]  /*3c60*/  ISETP.GT.AND P1, PT, R4, 0x18, PT ;  /* 0x000000180400780c */ /* 0x000fe20003f24270 */
[-C--:B------:R-:W-:Y:S01]  /*3c70*/  FMUL R45, R45, R56.reuse ;  /* 0x000000382d2d7220 */ /* 0x080fe20000400000 */
[----:B------:R-:W-:Y:S01]  /*3c80*/  F2FP.BF16.F32.PACK_AB R33, RZ, R33 ;  /* 0x00000021ff21723e */ /* 0x000fe200000010ff */
[----:B------:R-:W-:Y:S01]  /*3c90*/  @P3 STG.E.U16 desc[UR36][R8.64+0x12], R31 ;  /* 0x0000121f08003986 */ /* 0x000fe2000c101524 */
[C---:B------:R-:W-:Y:S01]  /*3ca0*/  ISETP.GT.AND P3, PT, R3.reuse, 0x8, P0 ;  /* 0x000000080300780c */ /* 0x040fe20000764270 */
[-C--:B------:R-:W-:Y:S01]  /*3cb0*/  FMUL R46, R46, R56.reuse ;  /* 0x000000382e2e7220 */ /* 0x080fe20000400000 */
[----:B------:R-:W-:Y:S01]  /*3cc0*/  ISETP.GT.AND P0, PT, R4, 0x19, PT ;  /* 0x000000190400780c */ /* 0x000fe20003f04270 */
[----:B------:R-:W-:Y:S01]  /*3cd0*/  @P4 STG.E.U16 desc[UR36][R6.64+0x20], R32 ;  /* 0x0000202006004986 */ /* 0x000fe2000c101524 */
[----:B------:R-:W-:Y:S01]  /*3ce0*/  ISETP.GT.AND P4, PT, R3, RZ, P1 ;  /* 0x000000ff0300720c */ /* 0x000fe20000f84270 */
[----:B------:R-:W-:Y:S01]  /*3cf0*/  FMUL R47, R47, R56 ;  /* 0x000000382f2f7220 */ /* 0x000fe20000400000 */
[----:B------:R-:W-:Y:S01]  /*3d00*/  F2FP.BF16.F32.PACK_AB R34, RZ, R34 ;  /* 0x00000022ff22723e */ /* 0x000fe200000010ff */
[----:B------:R-:W-:Y:S01]  /*3d10*/  @P5 STG.E.U16 desc[UR36][R6.64+0x22], R33 ;  /* 0x0000222106005986 */ /* 0x000fe2000c101524 */
[----:B------:R-:W-:Y:S01]  /*3d20*/  ISETP.GT.AND P5, PT, R3, RZ, P0 ;  /* 0x000000ff0300720c */ /* 0x000fe200007a4270 */
[----:B------:R-:W-:Y:S01]  /*3d30*/  FMUL R48, R48, R56 ;  /* 0x0000003830307220 */ /* 0x000fe20000400000 */
[----:B------:R-:W-:Y:S01]  /*3d40*/  F2FP.BF16.F32.PACK_AB R35, RZ, R35 ;  /* 0x00000023ff23723e */ /* 0x000fe200000010ff */
[----:B------:R-:W-:Y:S01]  /*3d50*/  @P2 STG.E.U16 desc[UR36][R8.64+0x20], R34 ;  /* 0x0000202208002986 */ /* 0x000fe2000c101524 */
[----:B------:R-:W-:Y:S01]  /*3d60*/  F2FP.BF16.F32.PACK_AB R36, RZ, R36 ;  /* 0x00000024ff24723e */ /* 0x000fe200000010ff */
[-C--:B------:R-:W-:Y:S01]  /*3d70*/  FMUL R49, R49, R56.reuse ;  /* 0x0000003831317220 */ /* 0x080fe20000400000 */
[C---:B------:R-:W-:Y:S01]  /*3d80*/  ISETP.GT.AND P2, PT, R3.reuse, 0x8, P1 ;  /* 0x000000080300780c */ /* 0x040fe20000f44270 */
[----:B------:R-:W-:Y:S01]  /*3d90*/  @P3 STG.E.U16 desc[UR36][R8.64+0x22], R35 ;  /* 0x0000222308003986 */ /* 0x000fe2000c101524 */
[----:B------:R-:W-:Y:S01]  /*3da0*/  ISETP.GT.AND P1, PT, R4, 0x20, PT ;  /* 0x000000200400780c */ /* 0x000fe20003f24270 */
[-C--:B------:R-:W-:Y:S01]  /*3db0*/  FMUL R50, R50, R56.reuse ;  /* 0x0000003832327220 */ /* 0x080fe20000400000 */
[----:B------:R-:W-:Y:S01]  /*3dc0*/  F2FP.BF16.F32.PACK_AB R37, RZ, R37 ;  /* 0x00000025ff25723e */ /* 0x000fe200000010ff */
[----:B------:R-:W-:Y:S01]  /*3dd0*/  @P4 STG.E.U16 desc[UR36][R6.64+0x30], R36 ;  /* 0x0000302406004986 */ /* 0x000fe2000c101524 */
[----:B------:R-:W-:Y:S01]  /*3de0*/  ISETP.GT.AND P3, PT, R3, 0x8, P0 ;  /* 0x000000080300780c */ /* 0x000fe20000764270 */
[-C--:B------:R-:W-:Y:S01]  /*3df0*/  FMUL R51, R51, R56.reuse ;  /* 0x0000003833337220 */ /* 0x080fe20000400000 */
[----:B------:R-:W-:Y:S01]  /*3e00*/  ISETP.GT.AND P0, PT, R4, 0x21, PT ;  /* 0x000000210400780c */ /* 0x000fe20003f04270 */
[----:B------:R-:W-:Y:S01]  /*3e10*/  @P5 STG.E.U16 desc[UR36][R6.64+0x32], R37 ;  /* 0x0000322506005986 */ /* 0x000fe2000c101524 */
        /* <DEDUP_REMOVED lines=10> */
[----:B------:R-:W-:-:S02]  /*3ec0*/  F2FP.BF16.F32.PACK_AB R41, RZ, R41 ;  /* 0x00000029ff29723e */ /* 0x000fc400000010ff */
[C---:B------:R-:W-:Y:S01]  /*3ed0*/  ISETP.GT.AND P1, PT, R3.reuse, 0x8, P1 ;  /* 0x000000080300780c */ /* 0x040fe20000f24270 */
[----:B------:R-:W-:Y:S01]  /*3ee0*/  @P3 STG.E.U16 desc[UR36][R8.64+0x32], R39 ;  /* 0x0000322708003986 */ /* 0x000fe2000c101524 */
[C---:B------:R-:W-:Y:S02]  /*3ef0*/  ISETP.GT.AND P2, PT, R3.reuse, 0x8, P0 ;  /* 0x000000080300780c */ /* 0x040fe40000744270 */
[C---:B------:R-:W-:Y:S01]  /*3f00*/  ISETP.GT.AND P0, PT, R4.reuse, 0x29, PT ;  /* 0x000000290400780c */ /* 0x040fe20003f04270 */
[----:B------:R-:W-:Y:S01]  /*3f10*/  @P4 STG.E.U16 desc[UR36][R6.64+0x40], R40 ;  /* 0x0000402806004986 */ /* 0x000fe2000c101524 */
[----:B------:R-:W-:Y:S02]  /*3f20*/  ISETP.GT.AND P4, PT, R4, 0x28, PT ;  /* 0x000000280400780c */ /* 0x000fe40003f84270 */
[----:B------:R-:W-:Y:S01]  /*3f30*/  F2FP.BF16.F32.PACK_AB R42, RZ, R42 ;  /* 0x0000002aff2a723e */ /* 0x000fe200000010ff */
[----:B------:R-:W-:Y:S01]  /*3f40*/  @P5 STG.E.U16 desc[UR36][R6.64+0x42], R41 ;  /* 0x0000422906005986 */ /* 0x000fe2000c101524 */
[----:B------:R-:W-:-:S02]  /*3f50*/  ISETP.GT.AND P5, PT, R3, RZ, P4 ;  /* 0x000000ff0300720c */ /* 0x000fc400027a4270 */
[C---:B------:R-:W-:Y:S01]  /*3f60*/  ISETP.GT.AND P3, PT, R3.reuse, RZ, P0 ;  /* 0x000000ff0300720c */ /* 0x040fe20000764270 */
[----:B------:R-:W-:Y:S01]  /*3f70*/  @P1 STG.E.U16 desc[UR36][R8.64+0x40], R42 ;  /* 0x0000402a08001986 */ /* 0x000fe2000c101524 */
[----:B------:R-:W-:Y:S02]  /*3f80*/  F2FP.BF16.F32.PACK_AB R43, RZ, R43 ;  /* 0x0000002bff2b723e */ /* 0x000fe400000010ff */
[----:B------:R-:W-:Y:S02]  /*3f90*/  F2FP.BF16.F32.PACK_AB R44, RZ, R44 ;  /* 0x0000002cff2c723e */ /* 0x000fe400000010ff */
[C---:B------:R-:W-:Y:S01]  /*3fa0*/  ISETP.GT.AND P4, PT, R3.reuse, 0x8, P4 ;  /* 0x000000080300780c */ /* 0x040fe20002784270 */
[----:B------:R-:W-:Y:S01]  /*3fb0*/  @P2 STG.E.U16 desc[UR36][R8.64+0x42], R43 ;  /* 0x0000422b08002986 */ /* 0x000fe2000c101524 */
[----:B------:R-:W-:Y:S02]  /*3fc0*/  F2FP.BF16.F32.PACK_AB R45, RZ, R45 ;  /* 0x0000002dff2d723e */ /* 0x000fe400000010ff */
[----:B------:R-:W-:Y:S01]  /*3fd0*/  ISETP.GT.AND P2, PT, R4, 0x31, PT ;  /* 0x000000310400780c */ /* 0x000fe20003f44270 */
[----:B------:R-:W-:Y:S01]  /*3fe0*/  @P5 STG.E.U16 desc[UR36][R6.64+0x50], R44 ;  /* 0x0000502c06005986 */ /* 0x000fe2000c101524 */
[----:B------:R-:W-:-:S02]  /*3ff0*/  ISETP.GT.AND P5, PT, R3, 0x8, P0 ;  /* 0x000000080300780c */ /* 0x000fc400007a4270 */
[C---:B------:R-:W-:Y:S01]  /*4000*/  ISETP.GT.AND P1, PT, R4.reuse, 0x38, PT ;  /* 0x000000380400780c */ /* 0x040fe20003f24270 */
[----:B------:R-:W-:Y:S01]  /*4010*/  @P3 STG.E.U16 desc[UR36][R6.64+0x52], R45 ;  /* 0x0000522d06003986 */ /* 0x000fe2000c101524 */
[C---:B------:R-:W-:Y:S02]  /*4020*/  ISETP.GT.AND P3, PT, R4.reuse, 0x30, PT ;  /* 0x000000300400780c */ /* 0x040fe40003f64270 */
[----:B------:R-:W-:Y:S01]  /*4030*/  ISETP.GT.AND P0, PT, R4, 0x39, PT ;  /* 0x000000390400780c */ /* 0x000fe20003f04270 */
[----:B------:R-:W-:Y:S01]  /*4040*/  @P4 IMAD.MOV.U32 R4, RZ, RZ, R8 ;  /* 0x000000ffff044224 */ /* 0x000fe200078e0008 */
[----:B------:R-:W-:Y:S01]  /*4050*/  F2FP.BF16.F32.PACK_AB R46, RZ, R46 ;  /* 0x0000002eff2e723e */ /* 0x000fe200000010ff */
[----:B------:R-:W-:Y:S01]  /*4060*/  @P4 IMAD.MOV.U32 R5, RZ, RZ, R9 ;  /* 0x000000ffff054224 */ /* 0x000fe200078e0009 */
[----:B------:R-:W-:Y:S02]  /*4070*/  F2FP.BF16.F32.PACK_AB R47, RZ, R47 ;  /* 0x0000002fff2f723e */ /* 0x000fe400000010ff */
[----:B------:R-:W-:-:S02]  /*4080*/  F2FP.BF16.F32.PACK_AB R48, RZ, R48 ;  /* 0x00000030ff30723e */ /* 0x000fc400000010ff */
[----:B------:R0:W-:Y:S01]  /*4090*/  @P4 STG.E.U16 desc[UR36][R4.64+0x50], R46 ;  /* 0x0000502e04004986 */ /* 0x0001e2000c101524 */
[C---:B------:R-:W-:Y:S02]  /*40a0*/  ISETP.GT.AND P4, PT, R3.reuse, RZ, P2 ;  /* 0x000000ff0300720c */ /* 0x040fe40001784270 */
[----:B------:R-:W-:Y:S02]  /*40b0*/  F2FP.BF16.F32.PACK_AB R49, RZ, R49 ;  /* 0x00000031ff31723e */ /* 0x000fe400000010ff */
[----:B------:R-:W-:Y:S02]  /*40c0*/  ISETP.GT.AND P2, PT, R3, 0x8, P2 ;  /* 0x000000080300780c */ /* 0x000fe40001744270 */
[----:B------:R-:W-:Y:S02]  /*40d0*/  F2FP.BF16.F32.PACK_AB R50, RZ, R50 ;  /* 0x00000032ff32723e */ /* 0x000fe400000010ff */
[----:B------:R-:W-:Y:S02]  /*40e0*/  F2FP.BF16.F32.PACK_AB R51, RZ, R51 ;  /* 0x00000033ff33723e */ /* 0x000fe400000010ff */
[----:B------:R-:W-:Y:S01]  /*40f0*/  F2FP.BF16.F32.PACK_AB R52, RZ, R52 ;  /* 0x00000034ff34723e */ /* 0x000fe200000010ff */
[----:B0-----:R-:W-:Y:S01]  /*4100*/  @P5 IMAD.MOV.U32 R4, RZ, RZ, R8 ;  /* 0x000000ffff045224 */ /* 0x001fe200078e0008 */
[----:B------:R-:W-:Y:S01]  /*4110*/  F2FP.BF16.F32.PACK_AB R53, RZ, R53 ;  /* 0x00000035ff35723e */ /* 0x000fe200000010ff */
[----:B------:R-:W-:Y:S01]  /*4120*/  @P5 IMAD.MOV.U32 R5, RZ, RZ, R9 ;  /* 0x000000ffff055224 */ /* 0x000fe200078e0009 */
[----:B------:R-:W-:-:S02]  /*4130*/  F2FP.BF16.F32.PACK_AB R54, RZ, R54 ;  /* 0x00000036ff36723e */ /* 0x000fc400000010ff */
[----:B------:R-:W-:Y:S02]  /*4140*/  F2FP.BF16.F32.PACK_AB R55, RZ, R55 ;  /* 0x00000037ff37723e */ /* 0x000fe400000010ff */
[----:B------:R0:W-:Y:S01]  /*4150*/  @P5 STG.E.U16 desc[UR36][R4.64+0x52], R47 ;  /* 0x0000522f04005986 */ /* 0x0001e2000c101524 */
[C---:B------:R-:W-:Y:S02]  /*4160*/  ISETP.GT.AND P5, PT, R3.reuse, RZ, P3 ;  /* 0x000000ff0300720c */ /* 0x040fe40001fa4270 */
[----:B------:R-:W-:-:S11]  /*4170*/  ISETP.GT.AND P3, PT, R3, 0x8, P3 ;  /* 0x000000080300780c */ /* 0x000fd60001f64270 */
[----:B0-----:R-:W-:Y:S02]  /*4180*/  @P5 IMAD.MOV.U32 R4, RZ, RZ, R6 ;  /* 0x000000ffff045224 */ /* 0x001fe400078e0006 */
[----:B------:R-:W-:-:S05]  /*4190*/  @P5 IMAD.MOV.U32 R5, RZ, RZ, R7 ;  /* 0x000000ffff055224 */ /* 0x000fca00078e0007 */
[----:B------:R0:W-:Y:S01]  /*41a0*/  @P5 STG.E.U16 desc[UR36][R4.64+0x60], R48 ;  /* 0x0000603004005986 */ /* 0x0001e2000c101524 */
[C---:B------:R-:W-:Y:S02]  /*41b0*/  ISETP.GT.AND P5, PT, R3.reuse, RZ, P0 ;  /* 0x000000ff0300720c */ /* 0x040fe400007a4270 */
[----:B------:R-:W-:Y:S01]  /*41c0*/  ISETP.GT.AND P0, PT, R3, 0x8, P0 ;  /* 0x000000080300780c */ /* 0x000fe20000704270 */
[----:B0-----:R-:W-:Y:S02]  /*41d0*/  @P4 IMAD.MOV.U32 R4, RZ, RZ, R6 ;  /* 0x000000ffff044224 */ /* 0x001fe400078e0006 */
[----:B------:R-:W-:-:S05]  /*41e0*/  @P4 IMAD.MOV.U32 R5, RZ, RZ, R7 ;  /* 0x000000ffff054224 */ /* 0x000fca00078e0007 */
[----:B------:R0:W-:Y:S01]  /*41f0*/  @P4 STG.E.U16 desc[UR36][R4.64+0x62], R49 ;  /* 0x0000623104004986 */ /* 0x0001e2000c101524 */
[C---:B------:R-:W-:Y:S02]  /*4200*/  ISETP.GT.AND P4, PT, R3.reuse, RZ, P1 ;  /* 0x000000ff0300720c */ /* 0x040fe40000f84270 */
[----:B------:R-:W-:Y:S01]  /*4210*/  ISETP.GT.AND P1, PT, R3, 0x8, P1 ;  /* 0x000000080300780c */ /* 0x000fe20000f24270 */
[----:B0-----:R-:W-:Y:S02]  /*4220*/  @P3 IMAD.MOV.U32 R4, RZ, RZ, R8 ;  /* 0x000000ffff043224 */ /* 0x001fe400078e0008 */
[----:B------:R-:W-:-:S05]  /*4230*/  @P3 IMAD.MOV.U32 R5, RZ, RZ, R9 ;  /* 0x000000ffff053224 */ /* 0x000fca00078e0009 */
[----:B------:R0:W-:Y:S02]  /*4240*/  @P3 STG.E.U16 desc[UR36][R4.64+0x60], R50 ;  /* 0x0000603204003986 */ /* 0x0001e4000c101524 */
[----:B0-----:R-:W-:Y:S02]  /*4250*/  @P2 IMAD.MOV.U32 R4, RZ, RZ, R8 ;  /* 0x000000ffff042224 */ /* 0x001fe400078e0008 */
[----:B------:R-:W-:-:S05]  /*4260*/  @P2 IMAD.MOV.U32 R5, RZ, RZ, R9 ;  /* 0x000000ffff052224 */ /* 0x000fca00078e0009 */
[----:B------:R0:W-:Y:S02]  /*4270*/  @P2 STG.E.U16 desc[UR36][R4.64+0x62], R51 ;  /* 0x0000623304002986 */ /* 0x0001e4000c101524 */
[----:B0-----:R-:W-:Y:S02]  /*4280*/  @P4 IMAD.MOV.U32 R4, RZ, RZ, R6 ;  /* 0x000000ffff044224 */ /* 0x001fe400078e0006 */
[----:B------:R-:W-:-:S05]  /*4290*/  @P4 IMAD.MOV.U32 R5, RZ, RZ, R7 ;  /* 0x000000ffff054224 */ /* 0x000fca00078e0007 */
[----:B------:R0:W-:Y:S04]  /*42a0*/  @P4 STG.E.U16 desc[UR36][R4.64+0x70], R52 ;  /* 0x0000703404004986 */ /* 0x0001e8000c101524 */
[----:B------:R1:W-:Y:S01]  /*42b0*/  @P5 STG.E.U16 desc[UR36][R6.64+0x72], R53 ;  /* 0x0000723506005986 */ /* 0x0003e2000c101524 */
[----:B0-----:R-:W-:Y:S02]  /*42c0*/  @P1 IMAD.MOV.U32 R4, RZ, RZ, R8 ;  /* 0x000000ffff041224 */ /* 0x001fe400078e0008 */
[----:B------:R-:W-:-:S05]  /*42d0*/  @P1 IMAD.MOV.U32 R5, RZ, RZ, R9 ;  /* 0x000000ffff051224 */ /* 0x000fca00078e0009 */
[----:B------:R1:W-:Y:S04]  /*42e0*/  @P1 STG.E.U16 desc[UR36][R4.64+0x70], R54 ;  /* 0x0000703604001986 */ /* 0x0003e8000c101524 */
[----:B------:R1:W-:Y:S02]  /*42f0*/  @P0 STG.E.U16 desc[UR36][R8.64+0x72], R55 ;  /* 0x0000723708000986 */ /* 0x0003e4000c101524 */
.L_x_97:
[----:B------:R-:W-:Y:S05]  /*4300*/  BSYNC B0 ;  /* 0x0000000000007941 */ /* 0x000fea0003800000 */
.L_x_35:
[----:B------:R-:W-:Y:S01]  /*4310*/  ULDC UR4, c[0x0][0xc] ;  /* 0x0000030000047ab9 */ /* 0x000fe20000000800 */
[----:B------:R-:W-:Y:S01]  /*4320*/  ULDC UR5, c[0x0][0x10] ;  /* 0x0000040000057ab9 */ /* 0x000fe20000000800 */
[----:B------:R-:W4:Y:S01]  /*4330*/  LDC R3, c[0x0][0x14] ;  /* 0x00000500ff037b82 */ /* 0x000f220000000800 */
[----:B------:R-:W-:Y:S01]  /*4340*/  UIMAD.WIDE.U32 UR4, UR4, UR5, URZ ;  /* 0x00000005040472a5 */ /* 0x000fe2000f8e003f */
[----:B------:R-:W-:Y:S02]  /*4350*/  IMAD.MOV.U32 R61, RZ, RZ, -0x1 ;  /* 0xffffffffff3d7424 */ /* 0x000fe400078e00ff */
[----:B------:R-:W-:-:S03]  /*4360*/  IMAD.MOV.U32 R59, RZ, RZ, -0x1 ;  /* 0xffffffffff3b7424 */ /* 0x000fc600078e00ff */
[----:B----4-:R-:W-:-:S04]  /*4370*/  IMAD.WIDE.U32 R16, R3, UR4, R16 ;  /* 0x0000000403107c25 */ /* 0x010fc8000f8e0010 */
[----:B------:R-:W-:Y:S01]  /*4380*/  IMAD R3, R3, UR5, RZ ;  /* 0x0000000503037c24 */ /* 0x000fe2000f8e02ff */
[----:B------:R-:W-:Y:S02]  /*4390*/  ULDC.64 UR4, c[0x0][0x650] ;  /* 0x0001940000047ab9 */ /* 0x000fe40000000a00 */
[----:B------:R-:W-:Y:S01]  /*43a0*/  ISETP.GE.U32.AND P0, PT, R16, UR4, PT ;  /* 0x0000000410007c0c */ /* 0x000fe2000bf06070 */
[--C-:B------:R-:W-:Y:S01]  /*43b0*/  IMAD.IADD R17, R17, 0x1, R3.reuse ;  /* 0x0000000111117824 */ /* 0x100fe200078e0203 */
[----:B------:R-:W-:-:S04]  /*43c0*/  PRMT R3, RZ, 0x7610, R3 ;  /* 0x00007610ff037816 */ /* 0x000fc80000000003 */
[----:B------:R-:W-:-:S13]  /*43d0*/  ISETP.GE.U32.AND.EX P0, PT, R17, UR5, PT, P0 ;  /* 0x0000000511007c0c */ /* 0x000fda000bf06100 */
[----:B------:R-:W-:Y:S05]  /*43e0*/  @P0 BRA `(.L_x_98) ;  /* 0x0000000400640947 */ /* 0x000fea0003800000 */
[----:B---3--:R-:W3:Y:S01]  /*43f0*/  S2R R12, SR_CTAID.X ;  /* 0x00000000000c7919 */ /* 0x008ee20000002500 */
[----:B-12---:R-:W1:Y:S01]  /*4400*/  LDC.64 R10, c[0x0][0x628] ;  /* 0x00018a00ff0a7b82 */ /* 0x006e620000000a00 */
[----:B------:R-:W-:Y:S01]  /*4410*/  ULDC UR4, c[0x0][0x150] ;  /* 0x0000540000047ab9 */ /* 0x000fe20000000800 */
[----:B------:R-:W-:Y:S01]  /*4420*/  IMAD.MOV.U32 R8, RZ, RZ, R16 ;  /* 0x000000ffff087224 */ /* 0x000fe200078e0010 */
[----:B-----5:R-:W2:Y:S01]  /*4430*/  S2R R24, SR_CTAID.Y ;  /* 0x0000000000187919 */ /* 0x020ea20000002600 */
[----:B------:R-:W-:-:S04]  /*4440*/  IMAD.MOV.U32 R9, RZ, RZ, R17 ;  /* 0x000000ffff097224 */ /* 0x000fc800078e0011 */
[----:B------:R-:W4:Y:S08]  /*4450*/  LDC R21, c[0x0][0x144] ;  /* 0x00005100ff157b82 */ /* 0x000f300000000800 */
[----:B------:R-:W0:Y:S08]  /*4460*/  LDC R0, c[0x0][0x630] ;  /* 0x00018c00ff007b82 */ /* 0x000e300000000800 */
[----:B------:R-:W0:Y:S01]  /*4470*/  LDC.64 R14, c[0x0][0x620] ;  /* 0x00018800ff0e7b82 */ /* 0x000e220000000a00 */
[----:B-1----:R-:W-:-:S04]  /*4480*/  ISETP.NE.U32.AND P0, PT, R10, RZ, PT ;  /* 0x000000ff0a00720c */ /* 0x002fc80003f05070 */
[----:B------:R-:W-:Y:S02]  /*4490*/  ISETP.NE.AND.EX P0, PT, R11, RZ, PT, P0 ;  /* 0x000000ff0b00720c */ /* 0x000fe40003f05300 */
[----:B---3--:R-:W-:-:S05]  /*44a0*/  I2FP.F32.U32 R3, R12 ;  /* 0x0000000c00037245 */ /* 0x008fca0000201000 */
[----:B------:R-:W-:-:S04]  /*44b0*/  FMUL R3, R3, UR4 ;  /* 0x0000000403037c20 */ /* 0x000fc80008400000 */
[----:B------:R1:W3:Y:S02]  /*44c0*/  F2I.U32.TRUNC.NTZ R20, R3 ;  /* 0x0000000300147305 */ /* 0x0002e4000020f000 */
[----:B--2-4-:R-:W-:Y:S05]  /*44d0*/  @!P0 BRA `(.L_x_99) ;  /* 0x0000000000288947 */ /* 0x014fea0003800000 */
[----:B-1----:R-:W1:Y:S02]  /*44e0*/  LDC R3, c[0x0][0x634] ;  /* 0x00018d00ff037b82 */ /* 0x002e640000000800 */
[----:B-1----:R-:W-:-:S05]  /*44f0*/  IADD3 R3, P0, R16, R3, RZ ;  /* 0x0000000310037210 */ /* 0x002fca0007f1e0ff */
[----:B------:R-:W-:-:S04]  /*4500*/  IMAD.X R13, RZ, RZ, R17, P0 ;  /* 0x000000ffff0d7224 */ /* 0x000fc800000e0611 */
[----:B0-----:R-:W-:-:S04]  /*4510*/  IMAD.WIDE.U32 R4, R13, R10, RZ ;  /* 0x0000000a0d047225 */ /* 0x001fc800078e00ff */
[----:B------:R-:W-:-:S04]  /*4520*/  IMAD.WIDE.U32 R6, P0, R3, R11, R4 ;  /* 0x0000000b03067225 */ /* 0x000fc80007800004 */
[----:B------:R-:W-:-:S04]  /*4530*/  IMAD.WIDE.U32 R4, R3, R10, RZ ;  /* 0x0000000a03047225 */ /* 0x000fc800078e00ff */
[----:B------:R-:W-:Y:S01]  /*4540*/  IMAD.X R9, RZ, RZ, RZ, P0 ;  /* 0x000000ffff097224 */ /* 0x000fe200000e06ff */
[----:B------:R-:W-:Y:S01]  /*4550*/  IADD3 RZ, P0, R5, R6, RZ ;  /* 0x0000000605ff7210 */ /* 0x000fe20007f1e0ff */
[----:B------:R-:W-:-:S04]  /*4560*/  IMAD.MOV.U32 R8, RZ, RZ, R7 ;  /* 0x000000ffff087224 */ /* 0x000fc800078e0007 */
[----:B------:R-:W-:-:S08]  /*4570*/  IMAD.WIDE.U32.X R8, R13, R11, R8, P0 ;  /* 0x0000000b0d087225 */ /* 0x000fd000000e0408 */
.L_x_99:
[----:B------:R-:W2:Y:S01]  /*4580*/  LDC.64 R28, c[0x0][0x640] ;  /* 0x00019000ff1c7b82 */ /* 0x000ea20000000a00 */
[-CC-:B0-----:R-:W-:Y:S01]  /*4590*/  SHF.R.U64 R59, R8, R0.reuse, R9.reuse ;  /* 0x00000000083b7219 */ /* 0x181fe20000001209 */
[----:B---3--:R-:W-:Y:S01]  /*45a0*/  IMAD.MOV R20, RZ, RZ, -R20 ;  /* 0x000000ffff147224 */ /* 0x008fe200078e0a14 */
[----:B------:R-:W-:Y:S01]  /*45b0*/  SHF.R.U32.HI R0, RZ, R0, R9 ;  /* 0x00000000ff007219 */ /* 0x000fe20000011609 */
[----:B------:R-:W-:Y:S01]  /*45c0*/  ULDC UR4, c[0x0][0x154] ;  /* 0x0000550000047ab9 */ /* 0x000fe20000000800 */
[----:B-1----:R-:W-:Y:S01]  /*45d0*/  IADD3 R3, P0, RZ, -R59, RZ ;  /* 0x8000003bff037210 */ /* 0x002fe20007f1e0ff */
[----:B------:R-:W-:Y:S02]  /*45e0*/  IMAD R21, R21, R20, R12 ;  /* 0x0000001415157224 */ /* 0x000fe400078e020c */
[----:B------:R-:W0:Y:S01]  /*45f0*/  LDC R6, c[0x0][0x618] ;  /* 0x00018600ff067b82 */ /* 0x000e220000000800 */
[----:B------:R-:W-:Y:S02]  /*4600*/  IMAD.MOV.U32 R7, RZ, RZ, 0x1 ;  /* 0x00000001ff077424 */ /* 0x000fe400078e00ff */
[----:B------:R-:W-:-:S04]  /*4610*/  IMAD.X R5, RZ, RZ, ~R0, P0 ;  /* 0x000000ffff057224 */ /* 0x000fc800000e0e00 */
[-C--:B------:R-:W-:Y:S01]  /*4620*/  IMAD R0, R5, R14.reuse, RZ ;  /* 0x0000000e05007224 */ /* 0x080fe200078e02ff */
[----:B------:R-:W1:Y:S01]  /*4630*/  LDC R8, c[0x0][0x608] ;  /* 0x00018200ff087b82 */ /* 0x000e620000000800 */
[----:B------:R-:W-:-:S04]  /*4640*/  IMAD.WIDE.U32 R4, R3, R14, R16 ;  /* 0x0000000e03047225 */ /* 0x000fc800078e0010 */
[----:B------:R-:W-:Y:S01]  /*4650*/  IMAD R3, R3, R15, R0 ;  /* 0x0000000f03037224 */ /* 0x000fe200078e0200 */
[----:B------:R-:W-:Y:S02]  /*4660*/  I2FP.F32.U32 R0, R24 ;  /* 0x0000001800007245 */ /* 0x000fe40000201000 */
[----:B------:R-:W3:Y:S01]  /*4670*/  LDC R26, c[0x0][0x658] ;  /* 0x00019600ff1a7b82 */ /* 0x000ee20000000800 */
[----:B------:R-:W-:Y:S01]  /*4680*/  IMAD.IADD R3, R5, 0x1, R3 ;  /* 0x0000000105037824 */ /* 0x000fe200078e0203 */
[----:B--2---:R-:W-:Y:S01]  /*4690*/  ISETP.NE.U32.AND P0, PT, R28, RZ, PT ;  /* 0x000000ff1c00720c */ /* 0x004fe20003f05070 */
[----:B------:R-:W-:Y:S01]  /*46a0*/  FMUL R0, R0, UR4 ;  /* 0x0000000400007c20 */ /* 0x000fe20008400000 */
[----:B------:R-:W-:Y:S02]  /*46b0*/  IMAD.MOV.U32 R5, RZ, RZ, -0x1 ;  /* 0xffffffffff057424 */ /* 0x000fe400078e00ff */
[----:B------:R-:W-:Y:S01]  /*46c0*/  ISETP.NE.AND.EX P0, PT, R29, RZ, PT, P0 ;  /* 0x000000ff1d00720c */ /* 0x000fe20003f05300 */
[----:B------:R2:W4:Y:S01]  /*46d0*/  F2I.U32.TRUNC.NTZ R13, R0 ;  /* 0x00000000000d7305 */ /* 0x000522000020f000 */
[----:B------:R-:W2:Y:S01]  /*46e0*/  LDC R15, c[0x0][0x148] ;  /* 0x00005200ff0f7b82 */ /* 0x000ea20000000800 */
[----:B0-----:R-:W-:-:S02]  /*46f0*/  SHF.R.U64 R12, R4, R6, R3 ;  /* 0x00000006040c7219 */ /* 0x001fc40000001203 */
[----:B------:R-:W-:-:S05]  /*4700*/  SHF.R.U32.HI R3, RZ, R6, R3 ;  /* 0x00000006ff037219 */ /* 0x000fca0000011603 */
[----:B------:R-:W0:Y:S01]  /*4710*/  LDC R20, c[0x0][0x600] ;  /* 0x00018000ff147b82 */ /* 0x000e220000000800 */
[-CC-:B-1----:R-:W-:Y:S02]  /*4720*/  SHF.R.U64 R10, R12, R8.reuse, R3.reuse ;  /* 0x000000080c0a7219 */ /* 0x182fe40000001203 */
[----:B------:R-:W-:-:S05]  /*4730*/  SHF.R.U32.HI R3, RZ, R8, R3 ;  /* 0x00000008ff037219 */ /* 0x000fca0000011603 */
[----:B------:R-:W1:Y:S01]  /*4740*/  LDC R27, c[0x0][0x648] ;  /* 0x00019200ff1b7b82 */ /* 0x000e620000000800 */
[-C--:B---3--:R-:W-:Y:S02]  /*4750*/  SHF.L.U32 R4, R5, R26.reuse, RZ ;  /* 0x0000001a05047219 */ /* 0x088fe400000006ff */
[-CC-:B------:R-:W-:Y:S02]  /*4760*/  SHF.R.U64 R14, R10, R26.reuse, R3.reuse ;  /* 0x0000001a0a0e7219 */ /* 0x180fe40000001203 */
[----:B------:R-:W-:Y:S02]  /*4770*/  SHF.R.U32.HI R5, RZ, R26, R3 ;  /* 0x0000001aff057219 */ /* 0x000fe40000011603 */
[----:B------:R-:W-:Y:S01]  /*4780*/  LOP3.LUT R25, RZ, R4, RZ, 0x33, !PT ;  /* 0x00000004ff197212 */ /* 0x000fe200078e33ff */
[----:B------:R-:W3:Y:S01]  /*4790*/  LDC R30, c[0x0][0x638] ;  /* 0x00018e00ff1e7b82 */ /* 0x000ee20000000800 */
[----:B------:R-:W-:Y:S01]  /*47a0*/  SHF.L.U32 R26, R7, R26, RZ ;  /* 0x0000001a071a7219 */ /* 0x000fe200000006ff */
[----:B------:R-:W-:-:S06]  /*47b0*/  IMAD.MOV.U32 R4, RZ, RZ, R14 ;  /* 0x000000ffff047224 */ /* 0x000fcc00078e000e */
[----:B------:R-:W0:Y:S01]  /*47c0*/  LDC R31, c[0x0][0x610] ;  /* 0x00018400ff1f7b82 */ /* 0x000e220000000800 */
[----:B----4-:R-:W-:Y:S05]  /*47d0*/  @!P0 BRA `(.L_x_100) ;  /* 0x0000000000288947 */ /* 0x010fea0003800000 */
        /* <DEDUP_REMOVED lines=10> */
.L_x_100:
[----:B------:R-:W-:Y:S01]  /*4880*/  ISETP.NE.AND P0, PT, R2, 0x1, PT ;  /* 0x000000010200780c */ /* 0x000fe20003f05270 */
[----:B0-----:R-:W-:Y:S01]  /*4890*/  VIADD R7, R20, 0xffffffff ;  /* 0xffffffff14077836 */ /* 0x001fe20000000000 */
[----:B-12---:R-:W-:Y:S01]  /*48a0*/  SHF.R.U64 R0, R4, R27, R5 ;  /* 0x0000001b04007219 */ /* 0x006fe20000001205 */
[----:B------:R-:W-:Y:S01]  /*48b0*/  IMAD.MOV R13, RZ, RZ, -R13 ;  /* 0x000000ffff0d7224 */ /* 0x000fe200078e0a0d */
[----:B------:R-:W-:Y:S01]  /*48c0*/  LOP3.LUT R5, R10, R25, RZ, 0xc0, !PT ;  /* 0x000000190a057212 */ /* 0x000fe200078ec0ff */
[----:B------:R-:W-:Y:S01]  /*48d0*/  IMAD.MOV.U32 R4, RZ, RZ, 0x1 ;  /* 0x00000001ff047424 */ /* 0x000fe200078e00ff */
[----:B------:R-:W-:Y:S01]  /*48e0*/  LOP3.LUT R12, R12, R7, RZ, 0xc0, !PT ;  /* 0x000000070c0c7212 */ /* 0x000fe200078ec0ff */
[----:B------:R-:W-:Y:S02]  /*48f0*/  IMAD.MOV R3, RZ, RZ, -R0 ;  /* 0x000000ffff037224 */ /* 0x000fe400078e0a00 */
[----:B------:R-:W-:Y:S02]  /*4900*/  IMAD R0, R26, R0, R5 ;  /* 0x000000001a007224 */ /* 0x000fe400078e0205 */
[----:B---3--:R-:W-:-:S02]  /*4910*/  IMAD R3, R3, R30, R14 ;  /* 0x0000001e03037224 */ /* 0x008fc400078e020e */
[----:B------:R-:W-:Y:S02]  /*4920*/  @P0 IMAD R21, R15, R13, R24 ;  /* 0x0000000d0f150224 */ /* 0x000fe400078e0218 */
[----:B------:R-:W-:Y:S01]  /*4930*/  IMAD R5, R3, R20, R12 ;  /* 0x0000001403057224 */ /* 0x000fe200078e020c */
[----:B------:R-:W-:Y:S01]  /*4940*/  PRMT R3, R4, 0x7610, R3 ;  /* 0x0000761004037816 */ /* 0x000fe20000000003 */
[----:B------:R-:W-:-:S05]  /*4950*/  IMAD R0, R0, R31, R21 ;  /* 0x0000001f00007224 */ /* 0x000fca00078e0215 */
[----:B------:R-:W-:Y:S02]  /*4960*/  SEL R61, R5, R0, !P0 ;  /* 0x00000000053d7207 */ /* 0x000fe40004000000 */
[----:B------:R-:W-:-:S07]  /*4970*/  SEL R0, R0, R5, !P0 ;  /* 0x0000000500007207 */ /* 0x000fce0004000000 */
.L_x_98:
[----:B------:R-:W-:Y:S01]  /*4980*/  LOP3.LUT P0, RZ, R3, 0xff, RZ, 0xc0, !PT ;  /* 0x000000ff03ff7812 */ /* 0x000fe2000780c0ff */
[----:B------:R-:W-:-:S12]  /*4990*/  IMAD.MOV.U32 R60, RZ, RZ, R0 ;  /* 0x000000ffff3c7224 */ /* 0x000fd800078e0000 */
[----:B------:R-:W-:Y:S05]  /*49a0*/  @P0 BRA `(.L_x_101) ;  /* 0xffffffc800940947 */ /* 0x000fea000383ffff */
[----:B------:R-:W-:Y:S05]  /*49b0*/  EXIT ;  /* 0x000000000000794d */ /* 0x000fea0003800000 */
.L_x_8:
        /* <DEDUP_REMOVED lines=26> */
.L_x_103:
[----:B------:R-:W0:Y:S01]  /*4b60*/  LDC.64 R28, c[0x0][0x640] ;  /* 0x00019000ff1c7b82 */ /* 0x000e220000000a00 */
[-CC-:B------:R-:W-:Y:S01]  /*4b70*/  SHF.R.U64 R22, R12, R6.reuse, R13.reuse ;  /* 0x000000060c167219 */ /* 0x180fe2000000120d */
[----:B------:R-:W-:Y:S01]  /*4b80*/  IMAD.MOV.U32 R30, RZ, RZ, 0x1 ;  /* 0x00000001ff1e7424 */ /* 0x000fe200078e00ff */
[----:B------:R-:W-:Y:S02]  /*4b90*/  SHF.R.U32.HI R6, RZ, R6, R13 ;  /* 0x00000006ff067219 */ /* 0x000fe4000001160d */
        /* <DEDUP_REMOVED lines=8> */
[----:B------:R-:W-:Y:S01]  /*4c20*/  IMAD.IADD R9, R9, 0x1, R11 ;  /* 0x0000000109097824 */ /* 0x000fe200078e020b */
[----:B0-----:R-:W-:-:S04]  /*4c30*/  ISETP.NE.U32.AND P0, PT, R28, RZ, PT ;  /* 0x000000ff1c00720c */ /* 0x001fc80003f05070 */
[----:B------:R-:W-:Y:S02]  /*4c40*/  ISETP.NE.AND.EX P0, PT, R29, RZ, PT, P0 ;  /* 0x000000ff1d00720c */ /* 0x000fe40003f05300 */
[----:B------:R-:W0:Y:S01]  /*4c50*/  LDC R20, c[0x0][0x600] ;  /* 0x00018000ff147b82 */ /* 0x000e220000000800 */
[-CC-:B-1----:R-:W-:Y:S01]  /*4c60*/  SHF.R.U64 R14, R8, R10.reuse, R9.reuse ;  /* 0x0000000a080e7219 */ /* 0x182fe20000001209 */
[----:B------:R-:W-:Y:S01]  /*4c70*/  IMAD.MOV.U32 R8, RZ, RZ, -0x1 ;  /* 0xffffffffff087424 */ /* 0x000fe200078e00ff */
[----:B------:R-:W-:-:S05]  /*4c80*/  SHF.R.U32.HI R9, RZ, R10, R9 ;  /* 0x0000000aff097219 */ /* 0x000fca0000011609 */
[----:B------:R-:W1:Y:S01]  /*4c90*/  LDC R24, c[0x0][0x648] ;  /* 0x00019200ff187b82 */ /* 0x000e620000000800 */
[-CC-:B--2---:R-:W-:Y:S02]  /*4ca0*/  SHF.R.U64 R23, R14, R12.reuse, R9.reuse ;  /* 0x0000000c0e177219 */ /* 0x184fe40000001209 */
[----:B------:R-:W-:-:S05]  /*4cb0*/  SHF.R.U32.HI R6, RZ, R12, R9 ;  /* 0x0000000cff067219 */ /* 0x000fca0000011609 */
[----:B------:R-:W2:Y:S01]  /*4cc0*/  LDC R26, c[0x0][0x638] ;  /* 0x00018e00ff1a7b82 */ /* 0x000ea20000000800 */
[-C--:B---3--:R-:W-:Y:S02]  /*4cd0*/  SHF.L.U32 R8, R8, R27.reuse, RZ ;  /* 0x0000001b08087219 */ /* 0x088fe400000006ff */
[-CC-:B------:R-:W-:Y:S02]  /*4ce0*/  SHF.R.U64 R25, R23, R27.reuse, R6.reuse ;  /* 0x0000001b17197219 */ /* 0x180fe40000001206 */
[----:B------:R-:W-:Y:S02]  /*4cf0*/  LOP3.LUT R32, RZ, R8, RZ, 0x33, !PT ;  /* 0x00000008ff207212 */ /* 0x000fe400078e33ff */
[----:B------:R-:W-:Y:S01]  /*4d00*/  SHF.R.U32.HI R9, RZ, R27, R6 ;  /* 0x0000001bff097219 */ /* 0x000fe20000011606 */
[----:B------:R-:W3:Y:S01]  /*4d10*/  LDC R31, c[0x0][0x610] ;  /* 0x00018400ff1f7b82 */ /* 0x000ee20000000800 */
[----:B------:R-:W-:Y:S01]  /*4d20*/  IMAD.MOV.U32 R8, RZ, RZ, R25 ;  /* 0x000000ffff087224 */ /* 0x000fe200078e0019 */
[----:B------:R-:W-:Y:S06]  /*4d30*/  @!P0 BRA `(.L_x_104) ;  /* 0x0000000000288947 */ /* 0x000fec0003800000 */
        /* <DEDUP_REMOVED lines=10> */
.L_x_104:
[----:B------:R-:W-:Y:S01]  /*4de0*/  ISETP.NE.AND P0, PT, R2, 0x1, PT ;  /* 0x000000010200780c */ /* 0x000fe20003f05270 */
[----:B------:R-:W-:Y:S01]  /*4df0*/  IMAD.MOV.U32 R13, RZ, RZ, R22 ;  /* 0x000000ffff0d7224 */ /* 0x000fe200078e0016 */
[----:B-1----:R-:W-:Y:S01]  /*4e00*/  SHF.R.U64 R6, R8, R24, R9 ;  /* 0x0000001808067219 */ /* 0x002fe20000001209 */
[----:B0-----:R-:W-:Y:S01]  /*4e10*/  VIADD R9, R20, 0xffffffff ;  /* 0xffffffff14097836 */ /* 0x001fe20000000000 */
[----:B------:R-:W-:Y:S02]  /*4e20*/  SHF.L.U32 R30, R30, R27, RZ ;  /* 0x0000001b1e1e7219 */ /* 0x000fe400000006ff */
[----:B------:R-:W-:Y:S01]  /*4e30*/  LOP3.LUT R5, R23, R32, RZ, 0xc0, !PT ;  /* 0x0000002017057212 */ /* 0x000fe200078ec0ff */
[----:B------:R-:W-:-:S04]  /*4e40*/  IMAD.MOV R8, RZ, RZ, -R6 ;  /* 0x000000ffff087224 */ /* 0x000fc800078e0a06 */
[----:B------:R-:W-:Y:S01]  /*4e50*/  IMAD R6, R30, R6, R5 ;  /* 0x000000061e067224 */ /* 0x000fe200078e0205 */
[----:B------:R-:W-:Y:S01]  /*4e60*/  LOP3.LUT R5, R14, R9, RZ, 0xc0, !PT ;  /* 0x000000090e057212 */ /* 0x000fe200078ec0ff */
[----:B------:R-:W-:Y:S02]  /*4e70*/  @P0 IMAD R3, R7, R21, R4 ;  /* 0x0000001507030224 */ /* 0x000fe400078e0204 */
[----:B--2---:R-:W-:Y:S02]  /*4e80*/  IMAD R4, R8, R26, R25 ;  /* 0x0000001a08047224 */ /* 0x004fe400078e0219 */
[----:B---3--:R-:W-:Y:S02]  /*4e90*/  IMAD R3, R6, R31, R3 ;  /* 0x0000001f06037224 */ /* 0x008fe400078e0203 */
[----:B------:R-:W-:Y:S02]  /*4ea0*/  IMAD R4, R4, R20, R5 ;  /* 0x0000001404047224 */ /* 0x000fe400078e0205 */
[----:B------:R-:W-:-:S03]  /*4eb0*/  IMAD.MOV.U32 R6, RZ, RZ, 0x1 ;  /* 0x00000001ff067424 */ /* 0x000fc600078e00ff */
[----:B------:R-:W-:Y:S02]  /*4ec0*/  SEL R20, R4, R3, !P0 ;  /* 0x0000000304147207 */ /* 0x000fe40004000000 */
[----:B------:R-:W-:-:S07]  /*4ed0*/  SEL R11, R3, R4, !P0 ;  /* 0x00000004030b7207 */ /* 0x000fce0004000000 */
.L_x_102:
[----:B------:R-:W-:-:S08]  /*4ee0*/  NOP ;  /* 0x0000000000007918 */ /* 0x000fd00000000000 */
[----:B------:R-:W0:-:S00]  /*4ef0*/  USETMAXREG.DEALLOC.CTAPOOL 0x28 ;  /* 0x00000028000079c8 */ /* 0x000e0000080e0500 */
[----:B0-----:R-:W-:-:S13]  /*4f00*/  ISETP.NE.AND P0, PT, R0, RZ, PT ;  /* 0x000000ff0000720c */ /* 0x001fda0003f05270 */
[----:B------:R-:W-:Y:S05]  /*4f10*/  @P0 EXIT ;  /* 0x000000000000094d */ /* 0x000fea0003800000 */
[----:B------:R-:W-:Y:S01]  /*4f20*/  LOP3.LUT P0, RZ, R6, 0xff, RZ, 0xc0, !PT ;  /* 0x000000ff06ff7812 */ /* 0x000fe2000780c0ff */
[----:B------:R-:W-:Y:S02]  /*4f30*/  IMAD.MOV.U32 R0, RZ, RZ, 0x1 ;  /* 0x00000001ff007424 */ /* 0x000fe400078e00ff */
[----:B------:R-:W-:-:S10]  /*4f40*/  IMAD.MOV.U32 R12, RZ, RZ, RZ ;  /* 0x000000ffff0c7224 */ /* 0x000fd400078e00ff */
[----:B------:R-:W-:Y:S05]  /*4f50*/  @!P0 BRA `(.L_x_105) ;  /* 0x0000000c00908947 */ /* 0x000fea0003800000 */
[----:B------:R-:W0:Y:S01]  /*4f60*/  LDC R0, c[0x0][0x28c] ;  /* 0x0000a300ff007b82 */ /* 0x000e220000000800 */
[----:B------:R-:W-:Y:S01]  /*4f70*/  ULDC UR5, c[0x0][0x658] ;  /* 0x0001960000057ab9 */ /* 0x000fe20000000800 */
[----:B------:R-:W-:Y:S01]  /*4f80*/  UMOV UR11, 0xffffffff ;  /* 0xffffffff000b7882 */ /* 0x000fe20000000000 */
[----:B------:R-:W-:Y:S01]  /*4f90*/  UMOV UR17, 0x1 ;  /* 0x0000000100117882 */ /* 0x000fe20000000000 */
[----:B------:R-:W-:Y:S01]  /*4fa0*/  USHF.L.U32 UR11, UR11, UR5, URZ ;  /* 0x000000050b0b7299 */ /* 0x000fe2000800063f */
[----:B------:R-:W-:Y:S01]  /*4fb0*/  BSSY B0, `(.L_x_105) ;  /* 0x00000de000007945 */ /* 0x000fe20003800000 */
[----:B------:R-:W-:Y:S01]  /*4fc0*/  ULDC UR9, c[0x0][0xc] ;  /* 0x0000030000097ab9 */ /* 0x000fe20000000800 */
[----:B------:R-:W-:Y:S01]  /*4fd0*/  ULDC UR16, c[0x0][0x10] ;  /* 0x0000040000107ab9 */ /* 0x000fe20000000800 */
[----:B------:R-:W1:Y:S01]  /*4fe0*/  S2UR UR8, SR_CgaCtaId ;  /* 0x00000000000879c3 */ /* 0x000e620000008800 */
[----:B------:R-:W-:Y:S01]  /*4ff0*/  ULOP3.LUT UR13, URZ, UR11, URZ, 0x33, !UPT ;  /* 0x0000000b3f0d7292 */ /* 0x000fe2000f8e333f */
[----:B------:R-:W-:Y:S01]  /*5000*/  IMAD.MOV.U32 R10, RZ, RZ, 0x1 ;  /* 0x00000001ff0a7424 */ /* 0x000fe200078e00ff */
[----:B------:R-:W-:Y:S01]  /*5010*/  LOP3.LUT R9, R19, 0x2, RZ, 0xfc, !PT ;  /* 0x0000000213097812 */ /* 0x000fe200078efcff */
[----:B------:R-:W-:Y:S01]  /*5020*/  IMAD.MOV.U32 R12, RZ, RZ, RZ ;  /* 0x000000ffff0c7224 */ /* 0x000fe200078e00ff */
[----:B------:R-:W-:Y:S01]  /*5030*/  ULDC UR4, c[0x0][0x600] ;  /* 0x0001800000047ab9 */ /* 0x000fe20000000800 */
[----:B------:R-:W-:Y:S01]  /*5040*/  UMOV UR19, 0x1111 ;  /* 0x0000111100137882 */ /* 0x000fe20000000000 */
[----:B------:R-:W-:-:S02]  /*5050*/  UIADD3 UR4, UR4, -0x1, URZ ;  /* 0xffffffff04047890 */ /* 0x000fc4000fffe03f */
[----:B------:R-:W-:Y:S01]  /*5060*/  USHF.L.U32 UR5, UR17, UR5, URZ ;  /* 0x0000000511057299 */ /* 0x000fe2000800063f */
[----:B------:R-:W-:Y:S01]  /*5070*/  ULDC.64 UR28, c[0x0][0x198] ;  /* 0x00006600001c7ab9 */ /* 0x000fe20000000a00 */
[----:B0-----:R-:W-:-:S05]  /*5080*/  VIADD R0, R0, 0x1f ;  /* 0x0000001f00007836 */ /* 0x001fca0000000000 */
[----:B------:R-:W-:Y:S01]  /*5090*/  SHF.R.S32.HI R3, RZ, 0x1f, R0 ;  /* 0x0000001fff037819 */ /* 0x000fe20000011400 */
[----:B-1----:R-:W-:-:S03]  /*50a0*/  USHF.R.U32.HI UR27, URZ, 0x2, UR8 ;  /* 0x000000023f1b7899 */ /* 0x002fc60008011608 */
[----:B------:R-:W-:Y:S01]  /*50b0*/  LEA.HI R3, R3, R0, RZ, 0x5 ;  /* 0x0000000003037211 */ /* 0x000fe200078f28ff */
[----:B------:R-:W-:Y:S01]  /*50c0*/  ULOP3.LUT UR10, UR8, 0x3, URZ, 0xc0, !UPT ;  /* 0x00000003080a7892 */ /* 0x000fe2000f8ec03f */
[----:B------:R-:W-:Y:S01]  /*50d0*/  IMAD.MOV.U32 R0, RZ, RZ, 0x1 ;  /* 0x00000001ff007424 */ /* 0x000fe200078e00ff */
[----:B------:R-:W-:Y:S01]  /*50e0*/  USHF.L.U32 UR6, UR8, 0x4, URZ ;  /* 0x0000000408067899 */ /* 0x000fe2000800063f */
[----:B------:R-:W-:Y:S01]  /*50f0*/  SHF.R.S32.HI R3, RZ, 0x5, R3 ;  /* 0x00000005ff037819 */ /* 0x000fe20000011403 */
[----:B------:R-:W-:Y:S02]  /*5100*/  USHF.L.U32 UR7, UR8, 0x9, URZ ;  /* 0x0000000908077899 */ /* 0x000fe4000800063f */
[----:B------:R-:W-:Y:S02]  /*5110*/  ULOP3.LUT UR8, UR8, 0xfffffffc, URZ, 0xc0, !UPT ;  /* 0xfffffffc08087892 */ /* 0x000fe4000f8ec03f */
[----:B------:R-:W-:Y:S01]  /*5120*/  UISETP.GT.U32.AND UP0, UPT, UR10, 0xffff, UPT ;  /* 0x0000ffff0a00788c */ /* 0x000fe2000bf04070 */
[----:B------:R-:W-:Y:S01]  /*5130*/  VIADD R8, R3, 0x1 ;  /* 0x0000000103087836 */ /* 0x000fe20000000000 */
[----:B------:R-:W-:-:S02]  /*5140*/  ULOP3.LUT UR12, UR8, 0x1, URZ, 0xfc, !UPT ;  /* 0x00000001080c7892 */ /* 0x000fc4000f8efc3f */
[----:B------:R-:W-:Y:S02]  /*5150*/  ULOP3.LUT UR14, UR8, 0x2, URZ, 0xfc, !UPT ;  /* 0x00000002080e7892 */ /* 0x000fe4000f8efc3f */
[----:B------:R-:W-:Y:S02]  /*5160*/  USHF.L.U32 UR11, UR17, UR8, URZ ;  /* 0x00000008110b7299 */ /* 0x000fe4000800063f */
[----:B------:R-:W-:Y:S02]  /*5170*/  ULOP3.LUT UR15, UR8, 0x3, URZ, 0xfc, !UPT ;  /* 0x00000003080f7892 */ /* 0x000fe4000f8efc3f */
[----:B------:R-:W-:Y:S02]  /*5180*/  UIMAD.WIDE.U32 UR8, UR9, UR16, URZ ;  /* 0x00000010090872a5 */ /* 0x000fe4000f8e003f */
[----:B------:R-:W-:Y:S02]  /*5190*/  USHF.L.U32 UR12, UR17, UR12, URZ ;  /* 0x0000000c110c7299 */ /* 0x000fe4000800063f */
[----:B------:R-:W-:-:S02]  /*51a0*/  USHF.L.U32 UR14, UR17, UR14, URZ ;  /* 0x0000000e110e7299 */ /* 0x000fc4000800063f */
[----:B------:R-:W-:Y:S01]  /*51b0*/  USEL UR10, UR10, 0xffff, !UP0 ;  /* 0x0000ffff0a0a7887 */ /* 0x000fe2000c000000 */
[----:B------:R-:W-:Y:S01]  /*51c0*/  ULDC UR16, c[0x0][0x14] ;  /* 0x0000050000107ab9 */ /* 0x000fe20000000800 */
[----:B------:R-:W-:Y:S02]  /*51d0*/  USHF.L.U32 UR15, UR17, UR15, URZ ;  /* 0x0000000f110f7299 */ /* 0x000fe4000800063f */
[----:B------:R-:W-:Y:S02]  /*51e0*/  UIMAD.WIDE.U32 UR22, UR8, UR16, URZ ;  /* 0x00000010081672a5 */ /* 0x000fe4000f8e003f */
[----:B------:R-:W-:Y:S02]  /*51f0*/  UIMAD UR21, UR9, UR16, URZ ;  /* 0x00000010091572a4 */ /* 0x000fe4000f8e023f */
[----:B------:R-:W-:Y:S02]  /*5200*/  ULOP3.LUT UR11, UR14, UR11, UR12, 0xfe, !UPT ;  /* 0x0000000b0e0b7292 */ /* 0x000fe4000f8efe0c */
[----:B------:R-:W-:-:S02]  /*5210*/  ULOP3.LUT UR10, UR10, 0xffff, URZ, 0xc0, !UPT ;  /* 0x0000ffff0a0a7892 */ /* 0x000fc4000f8ec03f */
[----:B------:R-:W-:Y:S02]  /*5220*/  ULOP3.LUT UR6, UR6, 0x30, URZ, 0xc0, !UPT ;  /* 0x0000003006067892 */ /* 0x000fe4000f8ec03f */
[----:B------:R-:W-:Y:S02]  /*5230*/  ULOP3.LUT UR7, UR7, 0x600, URZ, 0xc0, !UPT ;  /* 0x0000060007077892 */ /* 0x000fe4000f8ec03f */
[----:B------:R-:W-:Y:S02]  /*5240*/  UIADD3 UR21, UR23, UR21, URZ ;  /* 0x0000001517157290 */ /* 0x000fe4000fffe03f */
[----:B------:R-:W-:Y:S02]  /*5250*/  ULOP3.LUT UR18, UR11, UR15, URZ, 0xfc, !UPT ;  /* 0x0000000f0b127292 */ /* 0x000fe4000f8efc3f */
[----:B------:R-:W-:-:S12]  /*5260*/  USHF.L.U32 UR19, UR19, UR10, URZ ;  /* 0x0000000a13137299 */ /* 0x000fd8000800063f */
.L_x_116:
[----:B------:R-:W-:-:S03]  /*5270*/  UMOV UR8, 0xffffffff ;  /* 0xffffffff00087882 */ /* 0x000fc60000000000 */
[----:B------:R-:W-:Y:S05]  /*5280*/  BRA.DIV UR8, `(.L_x_106) ;  /* 0x0000001608a47947 */ /* 0x000fea000b800000 */
[----:B------:R-:W-:-:S13]  /*5290*/  ELECT P6, URZ, PT ;  /* 0x00000000003f782f */ /* 0x000fda00038c0000 */
.L_x_141:
[----:B------:R-:W0:Y:S01]  /*52a0*/  LDC R4, c[0x0][0x28c] ;  /* 0x0000a300ff047b82 */ /* 0x000e220000000800 */
[----:B------:R-:W-:Y:S01]  /*52b0*/  BSSY B1, `(.L_x_107) ;  /* 0x000003c000017945 */ /* 0x000fe20003800000 */
[----:B0-----:R-:W-:-:S13]  /*52c0*/  ISETP.LT.OR P6, PT, R4, 0x1, !P6 ;  /* 0x000000010400780c */ /* 0x001fda00077c1670 */
[----:B------:R-:W-:Y:S05]  /*52d0*/  @P6 BRA `(.L_x_108) ;  /* 0x0000000000e46947 */ /* 0x000fea0003800000 */
[----:B------:R-:W-:Y:S01]  /*52e0*/  LEA R11, R11, UR27, 0x2 ;  /* 0x0000001b0b0b7c11 */ /* 0x000fe2000f8e10ff */
[----:B------:R-:W-:Y:S01]  /*52f0*/  IMAD.MOV.U32 R21, RZ, RZ, RZ ;  /* 0x000000ffff157224 */ /* 0x000fe200078e00ff */
[----:B------:R-:W-:Y:S01]  /*5300*/  LEA R20, R20, UR6, 0x6 ;  /* 0x0000000614147c11 */ /* 0x000fe2000f8e30ff */
[----:B------:R-:W-:Y:S02]  /*5310*/  IMAD.MOV.U32 R4, RZ, RZ, R8 ;  /* 0x000000ffff047224 */ /* 0x000fe400078e0008 */
[----:B------:R-:W-:Y:S02]  /*5320*/  IMAD.MOV.U32 R5, RZ, RZ, R0 ;  /* 0x000000ffff057224 */ /* 0x000fe400078e0000 */
[----:B------:R-:W-:Y:S02]  /*5330*/  IMAD.MOV.U32 R6, RZ, RZ, R12 ;  /* 0x000000ffff067224 */ /* 0x000fe400078e000c */
[----:B------:R-:W-:-:S07]  /*5340*/  IMAD.SHL.U32 R15, R11, 0x20, RZ ;  /* 0x000000200b0f7824 */ /* 0x000fce00078e00ff */
.L_x_111:
[----:B------:R-:W0:Y:S01]  /*5350*/  S2R R14, SR_CgaCtaId ;  /* 0x00000000000e7919 */ /* 0x000e220000008800 */
[----:B------:R-:W-:Y:S02]  /*5360*/  MOV R7, 0x400 ;  /* 0x0000040000077802 */ /* 0x000fe40000000f00 */
[----:B------:R-:W-:-:S13]  /*5370*/  LOP3.LUT P1, RZ, R18, 0x7f, RZ, 0xc0, !PT ;  /* 0x0000007f12ff7812 */ /* 0x000fda000782c0ff */
[----:B------:R-:W1:Y:S01]  /*5380*/  @!P1 LDC R11, c[0x0][0x500] ;  /* 0x00014000ff0b9b82 */ /* 0x000e620000000800 */
[----:B0-----:R-:W-:Y:S02]  /*5390*/  LEA R22, R14, R7, 0x18 ;  /* 0x000000070e167211 */ /* 0x001fe400078ec0ff */
[----:B------:R-:W-:-:S03]  /*53a0*/  SHF.L.U32 R7, R5, 0x1f, RZ ;  /* 0x0000001f05077819 */ /* 0x000fc600000006ff */
[----:B------:R-:W-:-:S04]  /*53b0*/  IMAD R14, R6, 0x8, R22 ;  /* 0x00000008060e7824 */ /* 0x000fc800078e0216 */
[----:B------:R-:W0:Y:S02]  /*53c0*/  SYNCS.PHASECHK.TRANS64.TRYWAIT P0, [R14+URZ+0x90], R7 ;  /* 0x000090070e0075a7 */ /* 0x000e24000800017f */
[----:B01----:R-:W-:Y:S05]  /*53d0*/  @!P0 BRA `(.L_x_109) ;  /* 0x0000001400708947 */ /* 0x003fea0003800000 */
.L_x_142:
[----:B0-----:R-:W-:Y:S01]  /*53e0*/  PRMT R7, R9, 0x9910, RZ ;  /* 0x0000991009077816 */ /* 0x001fe200000000ff */
[----:B------:R0:W-:Y:S03]  /*53f0*/  @!P1 SYNCS.ARRIVE.TRANS64 RZ, [R14+URZ], R11 ;  /* 0x0000000b0eff99a7 */ /* 0x0001e6000800003f */
[----:B------:R-:W-:-:S13]  /*5400*/  ISETP.NE.AND P0, PT, R7, 0x2, PT ;  /* 0x000000020700780c */ /* 0x000fda0003f05270 */
[----:B0-----:R-:W-:Y:S05]  /*5410*/  @P0 BRA `(.L_x_110) ;  /* 0x0000000000040947 */ /* 0x001fea0003800000 */
[----:B------:R-:W-:Y:S01]  /*5420*/  BPT.TRAP 0x1 ;  /* 0x000000040000795c */ /* 0x000fe20000300000 */
.L_x_110:
[----:B------:R-:W-:Y:S01]  /*5430*/  LEA R7, R6, UR27, 0x2 ;  /* 0x0000001b06077c11 */ /* 0x000fe2000f8e10ff */
[----:B------:R-:W-:Y:S01]  /*5440*/  VIADD R4, R4, 0xffffffff ;  /* 0xffffffff04047836 */ /* 0x000fe20000000000 */
[----:B------:R-:W-:Y:S01]  /*5450*/  R2UR UR25, R15 ;  /* 0x000000000f1972ca */ /* 0x000fe200000e0000 */
[----:B------:R-:W-:Y:S01]  /*5460*/  UIADD3 UR14, UP0, UR28, 0xf0, URZ ;  /* 0x000000f01c0e7890 */ /* 0x000fe2000ff1e03f */
[----:B------:R-:W-:Y:S01]  /*5470*/  R2UR UR9, R14 ;  /* 0x000000000e0972ca */ /* 0x000fe200000e0000 */
[----:B------:R-:W-:Y:S01]  /*5480*/  IMAD.SHL.U32 R7, R7, 0x400, RZ ;  /* 0x0000040007077824 */ /* 0x000fe200078e00ff */
[----:B------:R-:W-:Y:S01]  /*5490*/  R2UR UR10, R21 ;  /* 0x00000000150a72ca */ /* 0x000fe200000e0000 */
[----:B------:R-:W-:Y:S01]  /*54a0*/  UIADD3 UR32, UP1, UR28, 0x1f0, URZ ;  /* 0x000001f01c207890 */ /* 0x000fe2000ff3e03f */
[----:B------:R-:W-:Y:S01]  /*54b0*/  R2UR UR12, R13 ;  /* 0x000000000d0c72ca */ /* 0x000fe200000e0000 */
[--C-:B------:R-:W-:Y:S01]  /*54c0*/  IMAD R11, R7, 0x2, R22.reuse ;  /* 0x00000002070b7824 */ /* 0x100fe200078e0216 */
[----:B------:R-:W-:Y:S01]  /*54d0*/  LEA R7, R6, UR7, 0xb ;  /* 0x0000000706077c11 */ /* 0x000fe2000f8e58ff */
[----:B------:R-:W-:Y:S01]  /*54e0*/  UIADD3.X UR15, URZ, UR29, URZ, UP0, !UPT ;  /* 0x0000001d3f0f7290 */ /* 0x000fe200087fe43f */
[----:B------:R-:W-:Y:S01]  /*54f0*/  R2UR UR26, R20 ;  /* 0x00000000141a72ca */ /* 0x000fe200000e0000 */
[----:B------:R-:W-:Y:S01]  /*5500*/  UPRMT UR20, URZ, 0x5410, UR19 ;  /* 0x000054103f147896 */ /* 0x000fe20008000013 */
[----:B------:R-:W-:Y:S01]  /*5510*/  R2UR UR8, R11 ;  /* 0x000000000b0872ca */ /* 0x000fe200000e0000 */
[----:B------:R-:W-:Y:S01]  /*5520*/  IMAD R7, R7, 0x2, R22 ;  /* 0x0000000207077824 */ /* 0x000fe200078e0216 */
[----:B------:R-:W-:Y:S01]  /*5530*/  ISETP.GT.AND P1, PT, R4, 0x1, PT ;  /* 0x000000010400780c */ /* 0x000fe20003f24270 */
[----:B------:R-:W-:Y:S01]  /*5540*/  VIADD R6, R6, 0x1 ;  /* 0x0000000106067836 */ /* 0x000fe20000000000 */
[----:B------:R-:W-:Y:S01]  /*5550*/  UPRMT UR30, URZ, 0x5410, UR18 ;  /* 0x000054103f1e7896 */ /* 0x000fe20008000012 */
[----:B------:R-:W-:Y:S01]  /*5560*/  VIADD R21, R21, 0x20 ;  /* 0x0000002015157836 */ /* 0x000fe20000000000 */
[----:B------:R-:W-:Y:S01]  /*5570*/  R2UR UR11, R7 ;  /* 0x00000000070b72ca */ /* 0x000fe200000e0000 */
[----:B------:R-:W-:Y:S01]  /*5580*/  UIADD3.X UR33, URZ, UR29, URZ, UP1, !UPT ;  /* 0x0000001d3f217290 */ /* 0x000fe20008ffe43f */
[----:B------:R-:W-:Y:S01]  /*5590*/  ISETP.NE.AND P0, PT, R6, 0x12, PT ;  /* 0x000000120600780c */ /* 0x000fe20003f05270 */
[----:B------:R-:W-:Y:S01]  /*55a0*/  UMOV UR16, 0x0 ;  /* 0x0000000000107882 */ /* 0x000fe20000000000 */
[----:B------:R-:W-:-:S02]  /*55b0*/  UMOV UR17, 0x10000000 ;  /* 0x1000000000117882 */ /* 0x000fc40000000000 */
[----:B------:R-:W-:Y:S01]  /*55c0*/  SEL R14, RZ, 0x1, P0 ;  /* 0x00000001ff0e7807 */ /* 0x000fe20000000000 */
[----:B------:R-:W-:Y:S01]  /*55d0*/  UIADD3 UR8, UR8, 0x200, URZ ;  /* 0x0000020008087890 */ /* 0x000fe2000fffe03f */
[----:B------:R-:W-:Y:S02]  /*55e0*/  SEL R6, R6, RZ, P0 ;  /* 0x000000ff06067207 */ /* 0x000fe40000000000 */
[----:B------:R-:W-:-:S03]  /*55f0*/  LOP3.LUT R5, R5, R14, RZ, 0x3c, !PT ;  /* 0x0000000e05057212 */ /* 0x000fc600078e3cff */
[----:B------:R-:W-:-:S03]  /*5600*/  UIADD3 UR24, UR11, 0x24200, URZ ;  /* 0x000242000b187890 */ /* 0x000fc6000fffe03f */
[----:B------:R-:W-:Y:S02]  /*5610*/  UMOV UR11, UR25 ;  /* 0x00000019000b7c82 */ /* 0x000fe40008000000 */
[----:B------:R0:W-:Y:S02]  /*5620*/  UTMALDG.3D.MULTICAST [UR8], [UR14], UR20, desc[UR16] ;  /* 0x000010080e0073b4 */ /* 0x0001e40008011814 */
[----:B0-----:R-:W-:Y:S01]  /*5630*/  UMOV UR8, UR24 ;  /* 0x0000001800087c82 */ /* 0x001fe20008000000 */
[----:B------:R-:W-:Y:S02]  /*5640*/  UMOV UR11, UR26 ;  /* 0x0000001a000b7c82 */ /* 0x000fe40008000000 */
[----:B------:R0:W-:Y:S02]  /*5650*/  UTMALDG.3D.MULTICAST [UR8], [UR32], UR30, desc[UR16] ;  /* 0x00001008200073b4 */ /* 0x0001e4000801181e */
[----:B0-----:R-:W-:Y:S05]  /*5660*/  @P1 BRA `(.L_x_111) ;  /* 0xfffffffc00381947 */ /* 0x001fea000383ffff */
.L_x_108:
[----:B------:R-:W-:Y:S05]  /*5670*/  BSYNC B1 ;  /* 0x0000000000017941 */ /* 0x000fea0003800000 */
.L_x_107:
[----:B------:R-:W-:Y:S01]  /*5680*/  LOP3.LUT P1, RZ, R10, 0xff, RZ, 0xc0, !PT ;  /* 0x000000ff0aff7812 */ /* 0x000fe2000782c0ff */
[C---:B------:R-:W-:Y:S01]  /*5690*/  IMAD.IADD R12, R3.reuse, 0x1, R12 ;  /* 0x00000001030c7824 */ /* 0x040fe200078e020c */
[----:B------:R-:W-:Y:S01]  /*56a0*/  ULDC.64 UR8, c[0x0][0x650] ;  /* 0x0001940000087ab9 */ /* 0x000fe20000000a00 */
[C---:B------:R-:W-:Y:S01]  /*56b0*/  ISETP.GE.U32.AND P2, PT, R3.reuse, 0x12, PT ;  /* 0x000000120300780c */ /* 0x040fe20003f46070 */
[----:B------:R-:W-:Y:S01]  /*56c0*/  BSSY B1, `(.L_x_112) ;  /* 0x000006a000017945 */ /* 0x000fe20003800000 */
[----:B------:R-:W-:Y:S01]  /*56d0*/  IMAD.MOV.U32 R11, RZ, RZ, -0x1 ;  /* 0xffffffffff0b7424 */ /* 0x000fe200078e00ff */
[----:B------:R-:W-:Y:S01]  /*56e0*/  ISETP.GT.U32.AND P0, PT, R12, 0x11, PT ;  /* 0x000000110c00780c */ /* 0x000fe20003f04070 */
[----:B------:R-:W-:Y:S01]  /*56f0*/  IMAD.MOV.U32 R20, RZ, RZ, -0x1 ;  /* 0xffffffffff147424 */ /* 0x000fe200078e00ff */
[----:B------:R-:W-:Y:S01]  /*5700*/  PRMT R10, RZ, 0x7610, R10 ;  /* 0x00007610ff0a7816 */ /* 0x000fe2000000000a */
[----:B------:R-:W-:Y:S01]  /*5710*/  IMAD.MOV.U32 R13, RZ, RZ, -0x1 ;  /* 0xffffffffff0d7424 */ /* 0x000fe200078e00ff */
[----:B------:R-:W-:-:S03]  /*5720*/  ISETP.LT.U32.AND P0, PT, R3, 0x12, P0 ;  /* 0x000000120300780c */ /* 0x000fc60000701070 */
[----:B------:R-:W0:Y:S01]  /*5730*/  @P1 S2R R5, SR_CgaCtaId ;  /* 0x0000000000051919 */ /* 0x000e220000008800 */
[----:B------:R-:W-:-:S04]  /*5740*/  @P1 MOV R4, 0x400 ;  /* 0x0000040000041802 */ /* 0x000fc80000000f00 */
[----:B0-----:R-:W-:Y:S01]  /*5750*/  @P1 LEA R6, R5, R4, 0x18 ;  /* 0x0000000405061211 */ /* 0x001fe200078ec0ff */
[----:B------:R-:W-:-:S03]  /*5760*/  IMAD.WIDE.U32 R4, R12, 0x38e38e39, RZ ;  /* 0x38e38e390c047825 */ /* 0x000fc600078e00ff */
[----:B------:R0:W-:Y:S01]  /*5770*/  @P1 SYNCS.ARRIVE.TRANS64.A1T0 RZ, [R6+URZ+0x138], RZ ;  /* 0x000138ff06ff19a7 */ /* 0x0001e2000810003f */
[----:B------:R-:W-:Y:S02]  /*5780*/  IADD3 R16, P1, R16, UR22, RZ ;  /* 0x0000001610107c10 */ /* 0x000fe4000ff3e0ff */
[----:B------:R-:W-:Y:S02]  /*5790*/  SHF.R.U32.HI R7, RZ, 0x2, R5 ;  /* 0x00000002ff077819 */ /* 0x000fe40000011605 */
[----:B------:R-:W-:Y:S02]  /*57a0*/  SEL R5, RZ, 0x1, !P0 ;  /* 0x00000001ff057807 */ /* 0x000fe40004000000 */
[----:B------:R-:W-:Y:S01]  /*57b0*/  IADD3.X R17, R17, UR21, RZ, P1, !PT ;  /* 0x0000001511117c10 */ /* 0x000fe20008ffe4ff */
[----:B------:R-:W-:Y:S01]  /*57c0*/  IMAD R12, R7, -0x12, R12 ;  /* 0xffffffee070c7824 */ /* 0x000fe200078e020c */
[----:B------:R-:W-:Y:S02]  /*57d0*/  ISETP.GE.U32.AND P0, PT, R16, UR8, PT ;  /* 0x0000000810007c0c */ /* 0x000fe4000bf06070 */
[----:B------:R-:W-:-:S02]  /*57e0*/  LOP3.LUT R0, R0, R5, RZ, 0x3c, !PT ;  /* 0x0000000500007212 */ /* 0x000fc400078e3cff */
[----:B------:R-:W-:Y:S02]  /*57f0*/  ISETP.GE.U32.AND.EX P0, PT, R17, UR9, PT, P0 ;  /* 0x0000000911007c0c */ /* 0x000fe4000bf06100 */
[----:B------:R-:W-:Y:S02]  /*5800*/  @P2 LOP3.LUT R0, R0, 0x1, R7, 0x78, !PT ;  /* 0x0000000100002812 */ /* 0x000fe400078e7807 */
[----:B------:R-:W-:-:S09]  /*5810*/  PRMT R4, RZ, 0x7610, R4 ;  /* 0x00007610ff047816 */ /* 0x000fd20000000004 */
[----:B0-----:R-:W-:Y:S05]  /*5820*/  @P0 BRA `(.L_x_113) ;  /* 0x00000004004c0947 */ /* 0x001fea0003800000 */
[----:B------:R-:W0:Y:S01]  /*5830*/  S2R R14, SR_CTAID.X ;  /* 0x00000000000e7919 */ /* 0x000e220000002500 */
[----:B------:R-:W-:Y:S01]  /*5840*/  ULDC.64 UR8, c[0x0][0x628] ;  /* 0x00018a0000087ab9 */ /* 0x000fe20000000a00 */
[----:B------:R-:W1:Y:S01]  /*5850*/  LDC R15, c[0x0][0x144] ;  /* 0x00005100ff0f7b82 */ /* 0x000e620000000800 */
[----:B------:R-:W-:Y:S01]  /*5860*/  ISETP.NE.U32.AND P0, PT, RZ, UR8, PT ;  /* 0x00000008ff007c0c */ /* 0x000fe2000bf05070 */
[----:B------:R-:W2:Y:S01]  /*5870*/  S2R R11, SR_CTAID.Y ;  /* 0x00000000000b7919 */ /* 0x000ea20000002600 */
[----:B------:R-:W-:Y:S01]  /*5880*/  ULDC UR10, c[0x0][0x150] ;  /* 0x00005400000a7ab9 */ /* 0x000fe20000000800 */
[----:B------:R-:W-:Y:S01]  /*5890*/  ULDC UR11, c[0x0][0x630] ;  /* 0x00018c00000b7ab9 */ /* 0x000fe20000000800 */
[----:B------:R-:W-:Y:S01]  /*58a0*/  ISETP.NE.AND.EX P0, PT, RZ, UR9, PT, P0 ;  /* 0x00000009ff007c0c */ /* 0x000fe2000bf05300 */
[----:B------:R-:W-:Y:S01]  /*58b0*/  IMAD.MOV.U32 R4, RZ, RZ, R16 ;  /* 0x000000ffff047224 */ /* 0x000fe200078e0010 */
[----:B0-----:R-:W-:-:S05]  /*58c0*/  I2FP.F32.U32 R5, R14 ;  /* 0x0000000e00057245 */ /* 0x001fca0000201000 */
[----:B------:R-:W-:Y:S01]  /*58d0*/  FMUL R20, R5, UR10 ;  /* 0x0000000a05147c20 */ /* 0x000fe20008400000 */
[----:B------:R-:W-:-:S05]  /*58e0*/  IMAD.MOV.U32 R5, RZ, RZ, R17 ;  /* 0x000000ffff057224 */ /* 0x000fca00078e0011 */
[----:B--2---:R-:W-:Y:S05]  /*58f0*/  @!P0 BRA `(.L_x_114) ;  /* 0x0000000000288947 */ /* 0x004fea0003800000 */
[----:B------:R-:W-:Y:S02]  /*5900*/  ULDC UR10, c[0x0][0x634] ;  /* 0x00018d00000a7ab9 */ /* 0x000fe40000000800 */
[----:B------:R-:W-:-:S05]  /*5910*/  IADD3 R5, P0, R16, UR10, RZ ;  /* 0x0000000a10057c10 */ /* 0x000fca000ff1e0ff */
[----:B------:R-:W-:-:S04]  /*5920*/  IMAD.X R13, RZ, RZ, R17, P0 ;  /* 0x000000ffff0d7224 */ /* 0x000fc800000e0611 */
[----:B------:R-:W-:-:S04]  /*5930*/  IMAD.WIDE.U32 R6, R13, UR8, RZ ;  /* 0x000000080d067c25 */ /* 0x000fc8000f8e00ff */
[----:B------:R-:W-:-:S04]  /*5940*/  IMAD.WIDE.U32 R6, P0, R5, UR9, R6 ;  /* 0x0000000905067c25 */ /* 0x000fc8000f800006 */
[----:B------:R-:W-:-:S04]  /*5950*/  IMAD.WIDE.U32 R4, R5, UR8, RZ ;  /* 0x0000000805047c25 */ /* 0x000fc8000f8e00ff */
[----:B------:R-:W-:Y:S01]  /*5960*/  IMAD.MOV.U32 R4, RZ, RZ, R7 ;  /* 0x000000ffff047224 */ /* 0x000fe200078e0007 */
[----:B------:R-:W-:Y:S01]  /*5970*/  IADD3 RZ, P1, R5, R6, RZ ;  /* 0x0000000605ff7210 */ /* 0x000fe20007f3e0ff */
[----:B------:R-:W-:-:S04]  /*5980*/  IMAD.X R5, RZ, RZ, RZ, P0 ;  /* 0x000000ffff057224 */ /* 0x000fc800000e06ff */
[----:B------:R-:W-:-:S08]  /*5990*/  IMAD.WIDE.U32.X R4, R13, UR9, R4, P1 ;  /* 0x000000090d047c25 */ /* 0x000fd000088e0404 */
.L_x_114:
[--C-:B------:R-:W-:Y:S01]  /*59a0*/  SHF.R.U64 R13, R4, UR11, R5.reuse ;  /* 0x0000000b040d7c19 */ /* 0x100fe20008001205 */
[----:B------:R-:W0:Y:S01]  /*59b0*/  F2I.U32.TRUNC.NTZ R20, R20 ;  /* 0x0000001400147305 */ /* 0x000e22000020f000 */
[----:B------:R-:W-:Y:S01]  /*59c0*/  SHF.R.U32.HI R4, RZ, UR11, R5 ;  /* 0x0000000bff047c19 */ /* 0x000fe20008011605 */
[----:B------:R-:W-:Y:S01]  /*59d0*/  ULDC.64 UR8, c[0x0][0x620] ;  /* 0x0001880000087ab9 */ /* 0x000fe20000000a00 */
[----:B------:R-:W-:Y:S01]  /*59e0*/  IADD3 R7, P0, RZ, -R13, RZ ;  /* 0x8000000dff077210 */ /* 0x000fe20007f1e0ff */
[----:B------:R-:W-:Y:S01]  /*59f0*/  ULDC.64 UR10, c[0x0][0x640] ;  /* 0x00019000000a7ab9 */ /* 0x000fe20000000a00 */
[----:B------:R-:W2:Y:S03]  /*5a00*/  LDC R22, c[0x0][0x148] ;  /* 0x00005200ff167b82 */ /* 0x000ea60000000800 */
[----:B------:R-:W-:Y:S01]  /*5a10*/  IMAD.X R4, RZ, RZ, ~R4, P0 ;  /* 0x000000ffff047224 */ /* 0x000fe200000e0e04 */
[----:B------:R-:W-:-:S03]  /*5a20*/  ISETP.NE.U32.AND P0, PT, RZ, UR10, PT ;  /* 0x0000000aff007c0c */ /* 0x000fc6000bf05070 */
[----:B------:R-:W-:Y:S01]  /*5a30*/  IMAD R6, R4, UR8, RZ ;  /* 0x0000000804067c24 */ /* 0x000fe2000f8e02ff */
[----:B------:R-:W-:Y:S01]  /*5a40*/  ISETP.NE.AND.EX P0, PT, RZ, UR11, PT, P0 ;  /* 0x0000000bff007c0c */ /* 0x000fe2000bf05300 */
[----:B------:R-:W-:Y:S01]  /*5a50*/  IMAD.WIDE.U32 R4, R7, UR8, R16 ;  /* 0x0000000807047c25 */ /* 0x000fe2000f8e0010 */
[----:B------:R-:W-:-:S03]  /*5a60*/  ULDC UR8, c[0x0][0x618] ;  /* 0x0001860000087ab9 */ /* 0x000fc60000000800 */
[----:B------:R-:W-:Y:S01]  /*5a70*/  IMAD R7, R7, UR9, R6 ;  /* 0x0000000907077c24 */ /* 0x000fe2000f8e0206 */
[----:B------:R-:W-:Y:S01]  /*5a80*/  ULDC UR9, c[0x0][0x154] ;  /* 0x0000550000097ab9 */ /* 0x000fe20000000800 */
[----:B0-----:R-:W-:Y:S02]  /*5a90*/  IMAD.MOV R6, RZ, RZ, -R20 ;  /* 0x000000ffff067224 */ /* 0x001fe400078e0a14 */
[----:B------:R-:W-:Y:S02]  /*5aa0*/  IMAD.IADD R5, R5, 0x1, R7 ;  /* 0x0000000105057824 */ /* 0x000fe400078e0207 */
[----:B-1----:R-:W-:Y:S01]  /*5ab0*/  IMAD R14, R15, R6, R14 ;  /* 0x000000060f0e7224 */ /* 0x002fe200078e020e */
[----:B------:R-:W-:Y:S02]  /*5ac0*/  I2FP.F32.U32 R6, R11 ;  /* 0x0000000b00067245 */ /* 0x000fe40000201000 */
[--C-:B------:R-:W-:Y:S02]  /*5ad0*/  SHF.R.U64 R15, R4, UR8, R5.reuse ;  /* 0x00000008040f7c19 */ /* 0x100fe40008001205 */
[----:B------:R-:W-:Y:S01]  /*5ae0*/  SHF.R.U32.HI R4, RZ, UR8, R5 ;  /* 0x00000008ff047c19 */ /* 0x000fe20008011605 */
[----:B------:R-:W-:Y:S01]  /*5af0*/  FMUL R6, R6, UR9 ;  /* 0x0000000906067c20 */ /* 0x000fe20008400000 */
[----:B------:R-:W-:-:S02]  /*5b00*/  ULDC UR8, c[0x0][0x608] ;  /* 0x0001820000087ab9 */ /* 0x000fc40000000800 */
[--C-:B------:R-:W-:Y:S01]  /*5b10*/  SHF.R.U64 R21, R15, UR8, R4.reuse ;  /* 0x000000080f157c19 */ /* 0x100fe20008001204 */
[----:B------:R0:W1:Y:S01]  /*5b20*/  F2I.U32.TRUNC.NTZ R24, R6 ;  /* 0x0000000600187305 */ /* 0x000062000020f000 */
[----:B------:R-:W-:Y:S01]  /*5b30*/  SHF.R.U32.HI R4, RZ, UR8, R4 ;  /* 0x00000008ff047c19 */ /* 0x000fe20008011604 */
[----:B------:R-:W-:-:S03]  /*5b40*/  ULDC UR8, c[0x0][0x658] ;  /* 0x0001960000087ab9 */ /* 0x000fc60000000800 */
[--C-:B------:R-:W-:Y:S02]  /*5b50*/  SHF.R.U64 R20, R21, UR8, R4.reuse ;  /* 0x0000000815147c19 */ /* 0x100fe40008001204 */
[----:B------:R-:W-:-:S03]  /*5b60*/  SHF.R.U32.HI R23, RZ, UR8, R4 ;  /* 0x00000008ff177c19 */ /* 0x000fc60008011604 */
[----:B------:R-:W-:Y:S02]  /*5b70*/  IMAD.MOV.U32 R4, RZ, RZ, R20 ;  /* 0x000000ffff047224 */ /* 0x000fe400078e0014 */
[----:B------:R-:W-:Y:S01]  /*5b80*/  IMAD.MOV.U32 R5, RZ, RZ, R23 ;  /* 0x000000ffff057224 */ /* 0x000fe200078e0017 */
[----:B0-----:R-:W-:Y:S06]  /*5b90*/  @!P0 BRA `(.L_x_115) ;  /* 0x0000000000288947 */ /* 0x001fec0003800000 */
        /* <DEDUP_REMOVED lines=10> */
.L_x_115:
[----:B------:R-:W-:Y:S01]  /*5c40*/  ISETP.NE.AND P0, PT, R2, 0x1, PT ;  /* 0x000000010200780c */ /* 0x000fe20003f05270 */
[----:B------:R-:W-:Y:S01]  /*5c50*/  ULDC UR8, c[0x0][0x648] ;  /* 0x0001920000087ab9 */ /* 0x000fe20000000800 */
[----:B-1----:R-:W-:Y:S01]  /*5c60*/  IMAD.MOV R24, RZ, RZ, -R24 ;  /* 0x000000ffff187224 */ /* 0x002fe200078e0a18 */
[----:B------:R-:W-:Y:S01]  /*5c70*/  SHF.R.U64 R4, R4, UR8, R5 ;  /* 0x0000000804047c19 */ /* 0x000fe20008001205 */
[----:B------:R-:W-:Y:S01]  /*5c80*/  ULDC UR8, c[0x0][0x638] ;  /* 0x00018e0000087ab9 */ /* 0x000fe20000000800 */
[----:B------:R-:W-:Y:S01]  /*5c90*/  LOP3.LUT R21, R21, UR13, RZ, 0xc0, !PT ;  /* 0x0000000d15157c12 */ /* 0x000fe2000f8ec0ff */
[----:B------:R-:W-:Y:S02]  /*5ca0*/  ULDC UR9, c[0x0][0x610] ;  /* 0x0001840000097ab9 */ /* 0x000fe40000000800 */
[----:B------:R-:W-:Y:S02]  /*5cb0*/  IMAD.MOV R5, RZ, RZ, -R4 ;  /* 0x000000ffff057224 */ /* 0x000fe400078e0a04 */
[----:B------:R-:W-:-:S02]  /*5cc0*/  IMAD R21, R4, UR5, R21 ;  /* 0x0000000504157c24 */ /* 0x000fc4000f8e0215 */
[----:B------:R-:W-:Y:S01]  /*5cd0*/  IMAD R20, R5, UR8, R20 ;  /* 0x0000000805147c24 */ /* 0x000fe2000f8e0214 */
[----:B------:R-:W-:Y:S01]  /*5ce0*/  ULDC UR8, c[0x0][0x600] ;  /* 0x0001800000087ab9 */ /* 0x000fe20000000800 */
[----:B--2---:R-:W-:Y:S01]  /*5cf0*/  @P0 IMAD R14, R22, R24, R11 ;  /* 0x00000018160e0224 */ /* 0x004fe200078e020b */
[----:B------:R-:W-:Y:S01]  /*5d00*/  LOP3.LUT R11, R15, UR4, RZ, 0xc0, !PT ;  /* 0x000000040f0b7c12 */ /* 0x000fe2000f8ec0ff */
[----:B------:R-:W-:Y:S02]  /*5d10*/  IMAD.MOV.U32 R4, RZ, RZ, 0x1 ;  /* 0x00000001ff047424 */ /* 0x000fe400078e00ff */
[----:B------:R-:W-:Y:S02]  /*5d20*/  IMAD R14, R21, UR9, R14 ;  /* 0x00000009150e7c24 */ /* 0x000fe4000f8e020e */
[----:B------:R-:W-:-:S05]  /*5d30*/  IMAD R11, R20, UR8, R11 ;  /* 0x00000008140b7c24 */ /* 0x000fca000f8e020b */
[----:B------:R-:W-:Y:S02]  /*5d40*/  SEL R20, R11, R14, !P0 ;  /* 0x0000000e0b147207 */ /* 0x000fe40004000000 */
[----:B------:R-:W-:-:S07]  /*5d50*/  SEL R11, R14, R11, !P0 ;  /* 0x0000000b0e0b7207 */ /* 0x000fce0004000000 */
.L_x_113:
[----:B------:R-:W-:Y:S05]  /*5d60*/  BSYNC B1 ;  /* 0x0000000000017941 */ /* 0x000fea0003800000 */
.L_x_112:
[----:B------:R-:W-:-:S13]  /*5d70*/  LOP3.LUT P0, RZ, R4, 0xff, RZ, 0xc0, !PT ;  /* 0x000000ff04ff7812 */ /* 0x000fda000780c0ff */
[----:B------:R-:W-:Y:S05]  /*5d80*/  @P0 BRA `(.L_x_116) ;  /* 0xfffffff400380947 */ /* 0x000fea000383ffff */
[----:B------:R-:W-:Y:S05]  /*5d90*/  BSYNC B0 ;  /* 0x0000000000007941 */ /* 0x000fea0003800000 */
.L_x_105:
[----:B------:R-:W-:-:S03]  /*5da0*/  UMOV UR8, 0xffffffff ;  /* 0xffffffff00087882 */ /* 0x000fc60000000000 */
[----:B------:R-:W-:Y:S05]  /*5db0*/  BRA.DIV UR8, `(.L_x_117) ;  /* 0x0000000e080c7947 */ /* 0x000fea000b800000 */
[----:B------:R-:W-:-:S13]  /*5dc0*/  ELECT P6, URZ, PT ;  /* 0x00000000003f782f */ /* 0x000fda00038c0000 */
.L_x_145:
[----:B------:R-:W-:Y:S04]  /*5dd0*/  BSSY B0, `(.L_x_118) ;  /* 0x00000a9000007945 */ /* 0x000fe80003800000 */
[----:B------:R-:W-:Y:S05]  /*5de0*/  @!P6 BRA `(.L_x_119) ;  /* 0x00000008009ce947 */ /* 0x000fea0003800000 */
[----:B------:R-:W-:-:S04]  /*5df0*/  LOP3.LUT R19, R19, 0x2, RZ, 0xfc, !PT ;  /* 0x0000000213137812 */ /* 0x000fc800078efcff */
[----:B------:R-:W-:-:S13]  /*5e00*/  ISETP.NE.AND P0, PT, R19, 0x3, PT ;  /* 0x000000031300780c */ /* 0x000fda0003f05270 */
[----:B------:R-:W-:Y:S05]  /*5e10*/  @!P0 BRA `(.L_x_120) ;  /* 0x0000000000048947 */ /* 0x000fea0003800000 */
[----:B------:R-:W-:Y:S01]  /*5e20*/  BPT.TRAP 0x1 ;  /* 0x000000040000795c */ /* 0x000fe20000300000 */
.L_x_120:
[----:B------:R-:W0:Y:S01]  /*5e30*/  S2R R3, SR_CgaCtaId ;  /* 0x0000000000037919 */ /* 0x000e220000008800 */
[----:B------:R-:W-:-:S04]  /*5e40*/  MOV R2, 0x400 ;  /* 0x0000040000027802 */ /* 0x000fc80000000f00 */
[----:B0-----:R-:W-:Y:S02]  /*5e50*/  LEA R3, R3, R2, 0x18 ;  /* 0x0000000203037211 */ /* 0x001fe400078ec0ff */
[----:B------:R-:W-:-:S03]  /*5e60*/  SHF.L.U32 R2, R0, 0x1f, RZ ;  /* 0x0000001f00027819 */ /* 0x000fc600000006ff */
[----:B------:R-:W-:-:S04]  /*5e70*/  VIADD R3, R3, 0x90 ;  /* 0x0000009003037836 */ /* 0x000fc80000000000 */
[C---:B------:R-:W-:Y:S02]  /*5e80*/  IMAD R7, R12.reuse, 0x8, R3 ;  /* 0x000000080c077824 */ /* 0x040fe400078e0203 */
[----:B------:R-:W-:Y:S02]  /*5e90*/  VIADD R12, R12, 0x1 ;  /* 0x000000010c0c7836 */ /* 0x000fe40000000000 */
[----:B------:R-:W0:Y:S03]  /*5ea0*/  SYNCS.PHASECHK.TRANS64.TRYWAIT P0, [R7+URZ], R2 ;  /* 0x00000002070075a7 */ /* 0x000e26000800017f */
[----:B------:R-:W-:-:S04]  /*5eb0*/  ISETP.NE.AND P1, PT, R12, 0x12, PT ;  /* 0x000000120c00780c */ /* 0x000fc80003f25270 */
[----:B------:R-:W-:Y:S02]  /*5ec0*/  SEL R5, RZ, 0x1, P1 ;  /* 0x00000001ff057807 */ /* 0x000fe40000800000 */
[----:B------:R-:W-:Y:S02]  /*5ed0*/  SEL R12, R12, RZ, P1 ;  /* 0x000000ff0c0c7207 */ /* 0x000fe40000800000 */
[----:B------:R-:W-:-:S03]  /*5ee0*/  LOP3.LUT R5, R0, R5, RZ, 0x3c, !PT ;  /* 0x0000000500057212 */ /* 0x000fc600078e3cff */
[----:B------:R-:W-:Y:S01]  /*5ef0*/  IMAD R9, R12, 0x8, R3 ;  /* 0x000000080c097824 */ /* 0x000fe200078e0203 */
[----:B------:R-:W-:Y:S01]  /*5f00*/  SHF.L.U32 R4, R5, 0x1f, RZ ;  /* 0x0000001f05047819 */ /* 0x000fe200000006ff */
[----:B0-----:R-:W-:Y:S06]  /*5f10*/  @!P0 BRA `(.L_x_121) ;  /* 0x0000000800d48947 */ /* 0x001fec0003800000 */
.L_x_146:
[----:B------:R-:W1:Y:S01]  /*5f20*/  SYNCS.PHASECHK.TRANS64.TRYWAIT P0, [R9+URZ], R4 ;  /* 0x00000004090075a7 */ /* 0x000e62000800017f */
[----:B------:R-:W-:-:S05]  /*5f30*/  VIADD R0, R12, 0x1 ;  /* 0x000000010c007836 */ /* 0x000fca0000000000 */
[----:B------:R-:W-:-:S04]  /*5f40*/  ISETP.NE.AND P1, PT, R0, 0x12, PT ;  /* 0x000000120000780c */ /* 0x000fc80003f25270 */
[----:B0-----:R-:W-:Y:S02]  /*5f50*/  SEL R2, RZ, 0x1, P1 ;  /* 0x00000001ff027807 */ /* 0x001fe40000800000 */
[----:B------:R-:W-:Y:S02]  /*5f60*/  SEL R0, R0, RZ, P1 ;  /* 0x000000ff00007207 */ /* 0x000fe40000800000 */
[----:B------:R-:W-:-:S03]  /*5f70*/  LOP3.LUT R7, R5, R2, RZ, 0x3c, !PT ;  /* 0x0000000205077212 */ /* 0x000fc600078e3cff */
[----:B------:R-:W-:Y:S01]  /*5f80*/  IMAD R6, R0, 0x8, R3 ;  /* 0x0000000800067824 */ /* 0x000fe200078e0203 */
[----:B------:R-:W-:Y:S01]  /*5f90*/  SHF.L.U32 R5, R7, 0x1f, RZ ;  /* 0x0000001f07057819 */ /* 0x000fe200000006ff */
[----:B-1----:R-:W-:Y:S06]  /*5fa0*/  @!P0 BRA `(.L_x_122) ;  /* 0x0000000800c48947 */ /* 0x002fec0003800000 */
.L_x_147:
[----:B------:R-:W1:Y:S01]  /*5fb0*/  SYNCS.PHASECHK.TRANS64.TRYWAIT P0, [R6+URZ], R5 ;  /* 0x00000005060075a7 */ /* 0x000e62000800017f */
[----:B------:R-:W-:-:S05]  /*5fc0*/  VIADD R0, R0, 0x1 ;  /* 0x0000000100007836 */ /* 0x000fca0000000000 */
[----:B------:R-:W-:-:S04]  /*5fd0*/  ISETP.NE.AND P1, PT, R0, 0x12, PT ;  /* 0x000000120000780c */ /* 0x000fc80003f25270 */
[----:B------:R-:W-:Y:S02]  /*5fe0*/  SEL R2, RZ, 0x1, P1 ;  /* 0x00000001ff027807 */ /* 0x000fe40000800000 */
[----:B------:R-:W-:Y:S02]  /*5ff0*/  SEL R0, R0, RZ, P1 ;  /* 0x000000ff00007207 */ /* 0x000fe40000800000 */
[----:B------:R-:W-:-:S03]  /*6000*/  LOP3.LUT R7, R7, R2, RZ, 0x3c, !PT ;  /* 0x0000000207077212 */ /* 0x000fc600078e3cff */
[----:B0-----:R-:W-:Y:S01]  /*6010*/  IMAD R9, R0, 0x8, R3 ;  /* 0x0000000800097824 */ /* 0x001fe200078e0203 */
[----:B------:R-:W-:Y:S01]  /*6020*/  SHF.L.U32 R4, R7, 0x1f, RZ ;  /* 0x0000001f07047819 */ /* 0x000fe200000006ff */
[----:B-1----:R-:W-:Y:S06]  /*6030*/  @!P0 BRA `(.L_x_123) ;  /* 0x0000000800b48947 */ /* 0x002fec0003800000 */
.L_x_148:
        /* <DEDUP_REMOVED lines=9> */
.L_x_149:
        /* <DEDUP_REMOVED lines=9> */
.L_x_150:
        /* <DEDUP_REMOVED lines=9> */
.L_x_151:
        /* <DEDUP_REMOVED lines=9> */
.L_x_152:
        /* <DEDUP_REMOVED lines=9> */
.L_x_153:
        /* <DEDUP_REMOVED lines=9> */
.L_x_154:
        /* <DEDUP_REMOVED lines=9> */
.L_x_155:
        /* <DEDUP_REMOVED lines=9> */
.L_x_156:
        /* <DEDUP_REMOVED lines=9> */
.L_x_157:
        /* <DEDUP_REMOVED lines=9> */
.L_x_158:
        /* <DEDUP_REMOVED lines=9> */
.L_x_159:
        /* <DEDUP_REMOVED lines=9> */
.L_x_160:
        /* <DEDUP_REMOVED lines=9> */
.L_x_161:
[----:B------:R-:W1:Y:S01]  /*6790*/  SYNCS.PHASECHK.TRANS64.TRYWAIT P0, [R6+URZ], R5 ;  /* 0x00000005060075a7 */ /* 0x000e62000800017f */
[----:B------:R-:W-:-:S05]  /*67a0*/  VIADD R0, R0, 0x1 ;  /* 0x0000000100007836 */ /* 0x000fca0000000000 */
[----:B------:R-:W-:-:S04]  /*67b0*/  ISETP.NE.AND P1, PT, R0, 0x12, PT ;  /* 0x000000120000780c */ /* 0x000fc80003f25270 */
[----:B------:R-:W-:Y:S02]  /*67c0*/  SEL R2, RZ, 0x1, P1 ;  /* 0x00000001ff027807 */ /* 0x000fe40000800000 */
[----:B------:R-:W-:Y:S02]  /*67d0*/  SEL R0, R0, RZ, P1 ;  /* 0x000000ff00007207 */ /* 0x000fe40000800000 */
[----:B------:R-:W-:Y:S01]  /*67e0*/  LOP3.LUT R2, R7, R2, RZ, 0x3c, !PT ;  /* 0x0000000207027212 */ /* 0x000fe200078e3cff */
[----:B-1----:R-:W-:Y:S06]  /*67f0*/  @!P0 BRA `(.L_x_137) ;  /* 0x0000000400dc8947 */ /* 0x002fec0003800000 */
.L_x_162:
[----:B------:R-:W-:Y:S01]  /*6800*/  IMAD R3, R0, 0x8, R3 ;  /* 0x0000000800037824 */ /* 0x000fe200078e0203 */
[----:B------:R-:W-:-:S07]  /*6810*/  SHF.L.U32 R0, R2, 0x1f, RZ ;  /* 0x0000001f02007819 */ /* 0x000fce00000006ff */
.L_x_138:
[----:B--2---:R2:W3:Y:S02]  /*6820*/  SYNCS.PHASECHK.TRANS64.TRYWAIT P0, [R3+URZ], R0 ;  /* 0x00000000030075a7 */ /* 0x0044e4000800017f */
[----:B---3--:R-:W-:Y:S05]  /*6830*/  @!P0 NANOSLEEP.SYNCS 0x989680 ;  /* 0x009896800000895d */ /* 0x008fea0003900000 */
[----:B------:R-:W3:Y:S02]  /*6840*/  @!P0 SYNCS.PHASECHK.TRANS64 P0, [R3+URZ], R0 ;  /* 0x00000000030085a7 */ /* 0x000ee4000800007f */
[----:B---3--:R-:W-:Y:S05]  /*6850*/  @!P0 BRA `(.L_x_138) ;  /* 0xfffffffc00f08947 */ /* 0x008fea000383ffff */
.L_x_119:
[----:B------:R-:W-:Y:S05]  /*6860*/  BSYNC B0 ;  /* 0x0000000000007941 */ /* 0x000fea0003800000 */
.L_x_118:
[----:B------:R-:W-:Y:S05]  /*6870*/  EXIT ;  /* 0x000000000000794d */ /* 0x000fea0003800000 */
.L_x_22:
[----:B---3--:R3:W4:Y:S02]  /*6880*/  SYNCS.PHASECHK.TRANS64.TRYWAIT P1, [R3+URZ], R0 ;  /* 0x00000000030075a7 */ /* 0x008724000802017f */
[----:B----4-:R-:W-:Y:S05]  /*6890*/  @!P1 NANOSLEEP.SYNCS 0x989680 ;  /* 0x009896800000995d */ /* 0x010fea0003900000 */
[----:B------:R-:W4:Y:S02]  /*68a0*/  @!P1 SYNCS.PHASECHK.TRANS64 P1, [R3+URZ], R0 ;  /* 0x00000000030095a7 */ /* 0x000f24000802007f */
[----:B----4-:R-:W-:Y:S05]  /*68b0*/  @!P1 BRA `(.L_x_22) ;  /* 0xfffffffc00f09947 */ /* 0x010fea000383ffff */
[----:B------:R-:W-:Y:S05]  /*68c0*/  BRA `(.L_x_21) ;  /* 0xffffffac00947947 */ /* 0x000fea000383ffff */
.L_x_27:
[----:B-1----:R1:W2:Y:S02]  /*68d0*/  SYNCS.PHASECHK.TRANS64.TRYWAIT P1, [R5+URZ], R4 ;  /* 0x00000004050075a7 */ /* 0x0022a4000802017f */
[----:B--2---:R-:W-:Y:S05]  /*68e0*/  @!P1 NANOSLEEP.SYNCS 0x989680 ;  /* 0x009896800000995d */ /* 0x004fea0003900000 */
[----:B------:R-:W2:Y:S02]  /*68f0*/  @!P1 SYNCS.PHASECHK.TRANS64 P1, [R5+URZ], R4 ;  /* 0x00000004050095a7 */ /* 0x000ea4000802007f */
[----:B--2---:R-:W-:Y:S05]  /*6900*/  @!P1 BRA `(.L_x_27) ;  /* 0xfffffffc00f09947 */ /* 0x004fea000383ffff */
[----:B------:R-:W-:Y:S05]  /*6910*/  BRA `(.L_x_26) ;  /* 0xffffffb000447947 */ /* 0x000fea000383ffff */
.L_x_106:
[----:B------:R-:W-:Y:S01]  /*6920*/  BSSY B1, `(.L_x_139) ;  /* 0x0000006000017945 */ /* 0x000fe20003800000 */
[----:B------:R-:W-:-:S07]  /*6930*/  IMAD.MOV.U32 R15, RZ, RZ, -0x1 ;  /* 0xffffffffff0f7424 */ /* 0x000fce00078e00ff */
[----:B------:R-:W-:Y:S05]  /*6940*/  WARPSYNC.COLLECTIVE R15, `(.L_x_140) ;  /* 0x000000000f0c7348 */ /* 0x000fea0003c00000 */
[----:B------:R-:W-:Y:S02]  /*6950*/  ELECT P6, UR62, PT ;  /* 0x00000000003e782f */ /* 0x000fe400038c0000 */
[----:B------:R-:W-:Y:S01]  /*6960*/  MOV R14, UR62 ;  /* 0x0000003e000e7c02 */ /* 0x000fe20008000f00 */
[----:B------:R-:W-:Y:S10]  /*6970*/  ENDCOLLECTIVE ;  /* 0x000000000000791b */ /* 0x000ff40003800000 */
.L_x_140:
[----:B------:R-:W-:Y:S05]  /*6980*/  BSYNC B1 ;  /* 0x0000000000017941 */ /* 0x000fea0003800000 */
.L_x_139:
[----:B------:R-:W-:Y:S05]  /*6990*/  BRA `(.L_x_141) ;  /* 0xffffffe800407947 */ /* 0x000fea000383ffff */
.L_x_109:
[----:B0-----:R0:W1:Y:S02]  /*69a0*/  SYNCS.PHASECHK.TRANS64.TRYWAIT P0, [R14+URZ+0x90], R7 ;  /* 0x000090070e0075a7 */ /* 0x001064000800017f */
[----:B-1----:R-:W-:Y:S05]  /*69b0*/  @!P0 NANOSLEEP.SYNCS 0x989680 ;  /* 0x009896800000895d */ /* 0x002fea0003900000 */
[----:B------:R-:W1:Y:S02]  /*69c0*/  @!P0 SYNCS.PHASECHK.TRANS64 P0, [R14+URZ+0x90], R7 ;  /* 0x000090070e0085a7 */ /* 0x000e64000800007f */
[----:B-1----:R-:W-:Y:S05]  /*69d0*/  @!P0 BRA `(.L_x_109) ;  /* 0xfffffffc00f08947 */ /* 0x002fea000383ffff */
[----:B------:R-:W-:Y:S05]  /*69e0*/  BRA `(.L_x_142) ;  /* 0xffffffe8007c7947 */ /* 0x000fea000383ffff */
.L_x_117:
[----:B------:R-:W-:Y:S01]  /*69f0*/  BSSY B0, `(.L_x_143) ;  /* 0x0000006000007945 */ /* 0x000fe20003800000 */
[----:B------:R-:W-:-:S07]  /*6a00*/  IMAD.MOV.U32 R15, RZ, RZ, -0x1 ;  /* 0xffffffffff0f7424 */ /* 0x000fce00078e00ff */
[----:B------:R-:W-:Y:S05]  /*6a10*/  WARPSYNC.COLLECTIVE R15, `(.L_x_144) ;  /* 0x000000000f0c7348 */ /* 0x000fea0003c00000 */
[----:B------:R-:W-:Y:S02]  /*6a20*/  ELECT P6, UR62, PT ;  /* 0x00000000003e782f */ /* 0x000fe400038c0000 */
[----:B------:R-:W-:Y:S01]  /*6a30*/  MOV R14, UR62 ;  /* 0x0000003e000e7c02 */ /* 0x000fe20008000f00 */
[----:B------:R-:W-:Y:S10]  /*6a40*/  ENDCOLLECTIVE ;  /* 0x000000000000791b */ /* 0x000ff40003800000 */
.L_x_144:
[----:B------:R-:W-:Y:S05]  /*6a50*/  BSYNC B0 ;  /* 0x0000000000007941 */ /* 0x000fea0003800000 */
.L_x_143:
[----:B------:R-:W-:Y:S05]  /*6a60*/  BRA `(.L_x_145) ;  /* 0xfffffff000d87947 */ /* 0x000fea000383ffff */
.L_x_121:
[----:B0-----:R0:W1:Y:S02]  /*6a70*/  SYNCS.PHASECHK.TRANS64.TRYWAIT P0, [R7+URZ], R2 ;  /* 0x00000002070075a7 */ /* 0x001064000800017f */
[----:B-1----:R-:W-:Y:S05]  /*6a80*/  @!P0 NANOSLEEP.SYNCS 0x989680 ;  /* 0x009896800000895d */ /* 0x002fea0003900000 */
[----:B------:R-:W1:Y:S02]  /*6a90*/  @!P0 SYNCS.PHASECHK.TRANS64 P0, [R7+URZ], R2 ;  /* 0x00000002070085a7 */ /* 0x000e64000800007f */
[----:B-1----:R-:W-:Y:S05]  /*6aa0*/  @!P0 BRA `(.L_x_121) ;  /* 0xfffffffc00f08947 */ /* 0x002fea000383ffff */
[----:B------:R-:W-:Y:S05]  /*6ab0*/  BRA `(.L_x_146) ;  /* 0xfffffff400187947 */ /* 0x000fea000383ffff */
.L_x_122:
[----:B0-----:R0:W1:Y:S02]  /*6ac0*/  SYNCS.PHASECHK.TRANS64.TRYWAIT P0, [R9+URZ], R4 ;  /* 0x00000004090075a7 */ /* 0x001064000800017f */
[----:B-1----:R-:W-:Y:S05]  /*6ad0*/  @!P0 NANOSLEEP.SYNCS 0x989680 ;  /* 0x009896800000895d */ /* 0x002fea0003900000 */
[----:B------:R-:W1:Y:S02]  /*6ae0*/  @!P0 SYNCS.PHASECHK.TRANS64 P0, [R9+URZ], R4 ;  /* 0x00000004090085a7 */ /* 0x000e64000800007f */
[----:B-1----:R-:W-:Y:S05]  /*6af0*/  @!P0 BRA `(.L_x_122) ;  /* 0xfffffffc00f08947 */ /* 0x002fea000383ffff */
[----:B------:R-:W-:Y:S05]  /*6b00*/  BRA `(.L_x_147) ;  /* 0xfffffff400287947 */ /* 0x000fea000383ffff */
.L_x_123:
[----:B0-----:R0:W1:Y:S02]  /*6b10*/  SYNCS.PHASECHK.TRANS64.TRYWAIT P0, [R6+URZ], R5 ;  /* 0x00000005060075a7 */ /* 0x001064000800017f */
[----:B-1----:R-:W-:Y:S05]  /*6b20*/  @!P0 NANOSLEEP.SYNCS 0x989680 ;  /* 0x009896800000895d */ /* 0x002fea0003900000 */
[----:B------:R-:W1:Y:S02]  /*6b30*/  @!P0 SYNCS.PHASECHK.TRANS64 P0, [R6+URZ], R5 ;  /* 0x00000005060085a7 */ /* 0x000e64000800007f */
[----:B-1----:R-:W-:Y:S05]  /*6b40*/  @!P0 BRA `(.L_x_123) ;  /* 0xfffffffc00f08947 */ /* 0x002fea000383ffff */
[----:B------:R-:W-:Y:S05]  /*6b50*/  BRA `(.L_x_148) ;  /* 0xfffffff400387947 */ /* 0x000fea000383ffff */
.L_x_124:
[----:B0-----:R0:W1:Y:S02]  /*6b60*/  SYNCS.PHASECHK.TRANS64.TRYWAIT P0, [R9+URZ], R4 ;  /* 0x00000004090075a7 */ /* 0x001064000800017f */
[----:B-1----:R-:W-:Y:S05]  /*6b70*/  @!P0 NANOSLEEP.SYNCS 0x989680 ;  /* 0x009896800000895d */ /* 0x002fea0003900000 */
[----:B------:R-:W1:Y:S02]  /*6b80*/  @!P0 SYNCS.PHASECHK.TRANS64 P0, [R9+URZ], R4 ;  /* 0x00000004090085a7 */ /* 0x000e64000800007f */
[----:B-1----:R-:W-:Y:S05]  /*6b90*/  @!P0 BRA `(.L_x_124) ;  /* 0xfffffffc00f08947 */ /* 0x002fea000383ffff */
[----:B------:R-:W-:Y:S05]  /*6ba0*/  BRA `(.L_x_149) ;  /* 0xfffffff400487947 */ /* 0x000fea000383ffff */
.L_x_125:
[----:B0-----:R0:W1:Y:S02]  /*6bb0*/  SYNCS.PHASECHK.TRANS64.TRYWAIT P0, [R6+URZ], R5 ;  /* 0x00000005060075a7 */ /* 0x001064000800017f */
[----:B-1----:R-:W-:Y:S05]  /*6bc0*/  @!P0 NANOSLEEP.SYNCS 0x989680 ;  /* 0x009896800000895d */ /* 0x002fea0003900000 */
[----:B------:R-:W1:Y:S02]  /*6bd0*/  @!P0 SYNCS.PHASECHK.TRANS64 P0, [R6+URZ], R5 ;  /* 0x00000005060085a7 */ /* 0x000e64000800007f */
[----:B-1----:R-:W-:Y:S05]  /*6be0*/  @!P0 BRA `(.L_x_125) ;  /* 0xfffffffc00f08947 */ /* 0x002fea000383ffff */
[----:B------:R-:W-:Y:S05]  /*6bf0*/  BRA `(.L_x_150) ;  /* 0xfffffff400587947 */ /* 0x000fea000383ffff */
.L_x_126:
[----:B0-----:R0:W1:Y:S02]  /*6c00*/  SYNCS.PHASECHK.TRANS64.TRYWAIT P0, [R9+URZ], R4 ;  /* 0x00000004090075a7 */ /* 0x001064000800017f */
[----:B-1----:R-:W-:Y:S05]  /*6c10*/  @!P0 NANOSLEEP.SYNCS 0x989680 ;  /* 0x009896800000895d */ /* 0x002fea0003900000 */
[----:B------:R-:W1:Y:S02]  /*6c20*/  @!P0 SYNCS.PHASECHK.TRANS64 P0, [R9+URZ], R4 ;  /* 0x00000004090085a7 */ /* 0x000e64000800007f */
[----:B-1----:R-:W-:Y:S05]  /*6c30*/  @!P0 BRA `(.L_x_126) ;  /* 0xfffffffc00f08947 */ /* 0x002fea000383ffff */
[----:B------:R-:W-:Y:S05]  /*6c40*/  BRA `(.L_x_151) ;  /* 0xfffffff400687947 */ /* 0x000fea000383ffff */
.L_x_127:
[----:B0-----:R0:W1:Y:S02]  /*6c50*/  SYNCS.PHASECHK.TRANS64.TRYWAIT P0, [R6+URZ], R5 ;  /* 0x00000005060075a7 */ /* 0x001064000800017f */
[----:B-1----:R-:W-:Y:S05]  /*6c60*/  @!P0 NANOSLEEP.SYNCS 0x989680 ;  /* 0x009896800000895d */ /* 0x002fea0003900000 */
[----:B------:R-:W1:Y:S02]  /*6c70*/  @!P0 SYNCS.PHASECHK.TRANS64 P0, [R6+URZ], R5 ;  /* 0x00000005060085a7 */ /* 0x000e64000800007f */
[----:B-1----:R-:W-:Y:S05]  /*6c80*/  @!P0 BRA `(.L_x_127) ;  /* 0xfffffffc00f08947 */ /* 0x002fea000383ffff */
[----:B------:R-:W-:Y:S05]  /*6c90*/  BRA `(.L_x_152) ;  /* 0xfffffff400787947 */ /* 0x000fea000383ffff */
.L_x_128:
[----:B0-----:R0:W1:Y:S02]  /*6ca0*/  SYNCS.PHASECHK.TRANS64.TRYWAIT P0, [R9+URZ], R4 ;  /* 0x00000004090075a7 */ /* 0x001064000800017f */
[----:B-1----:R-:W-:Y:S05]  /*6cb0*/  @!P0 NANOSLEEP.SYNCS 0x989680 ;  /* 0x009896800000895d */ /* 0x002fea0003900000 */
[----:B------:R-:W1:Y:S02]  /*6cc0*/  @!P0 SYNCS.PHASECHK.TRANS64 P0, [R9+URZ], R4 ;  /* 0x00000004090085a7 */ /* 0x000e64000800007f */
[----:B-1----:R-:W-:Y:S05]  /*6cd0*/  @!P0 BRA `(.L_x_128) ;  /* 0xfffffffc00f08947 */ /* 0x002fea000383ffff */
[----:B------:R-:W-:Y:S05]  /*6ce0*/  BRA `(.L_x_153) ;  /* 0xfffffff400887947 */ /* 0x000fea000383ffff */
.L_x_129:
[----:B0-----:R0:W1:Y:S02]  /*6cf0*/  SYNCS.PHASECHK.TRANS64.TRYWAIT P0, [R6+URZ], R5 ;  /* 0x00000005060075a7 */ /* 0x001064000800017f */
[----:B-1----:R-:W-:Y:S05]  /*6d00*/  @!P0 NANOSLEEP.SYNCS 0x989680 ;  /* 0x009896800000895d */ /* 0x002fea0003900000 */
[----:B------:R-:W1:Y:S02]  /*6d10*/  @!P0 SYNCS.PHASECHK.TRANS64 P0, [R6+URZ], R5 ;  /* 0x00000005060085a7 */ /* 0x000e64000800007f */
[----:B-1----:R-:W-:Y:S05]  /*6d20*/  @!P0 BRA `(.L_x_129) ;  /* 0xfffffffc00f08947 */ /* 0x002fea000383ffff */
[----:B------:R-:W-:Y:S05]  /*6d30*/  BRA `(.L_x_154) ;  /* 0xfffffff400987947 */ /* 0x000fea000383ffff */
.L_x_130:
[----:B0-----:R0:W1:Y:S02]  /*6d40*/  SYNCS.PHASECHK.TRANS64.TRYWAIT P0, [R9+URZ], R4 ;  /* 0x00000004090075a7 */ /* 0x001064000800017f */
[----:B-1----:R-:W-:Y:S05]  /*6d50*/  @!P0 NANOSLEEP.SYNCS 0x989680 ;  /* 0x009896800000895d */ /* 0x002fea0003900000 */
[----:B------:R-:W1:Y:S02]  /*6d60*/  @!P0 SYNCS.PHASECHK.TRANS64 P0, [R9+URZ], R4 ;  /* 0x00000004090085a7 */ /* 0x000e64000800007f */
[----:B-1----:R-:W-:Y:S05]  /*6d70*/  @!P0 BRA `(.L_x_130) ;  /* 0xfffffffc00f08947 */ /* 0x002fea000383ffff */
[----:B------:R-:W-:Y:S05]  /*6d80*/  BRA `(.L_x_155) ;  /* 0xfffffff400a87947 */ /* 0x000fea000383ffff */
.L_x_131:
[----:B0-----:R0:W1:Y:S02]  /*6d90*/  SYNCS.PHASECHK.TRANS64.TRYWAIT P0, [R6+URZ], R5 ;  /* 0x00000005060075a7 */ /* 0x001064000800017f */
[----:B-1----:R-:W-:Y:S05]  /*6da0*/  @!P0 NANOSLEEP.SYNCS 0x989680 ;  /* 0x009896800000895d */ /* 0x002fea0003900000 */
[----:B------:R-:W1:Y:S02]  /*6db0*/  @!P0 SYNCS.PHASECHK.TRANS64 P0, [R6+URZ], R5 ;  /* 0x00000005060085a7 */ /* 0x000e64000800007f */
[----:B-1----:R-:W-:Y:S05]  /*6dc0*/  @!P0 BRA `(.L_x_131) ;  /* 0xfffffffc00f08947 */ /* 0x002fea000383ffff */
[----:B------:R-:W-:Y:S05]  /*6dd0*/  BRA `(.L_x_156) ;  /* 0xfffffff400b87947 */ /* 0x000fea000383ffff */
.L_x_132:
[----:B0-----:R0:W1:Y:S02]  /*6de0*/  SYNCS.PHASECHK.TRANS64.TRYWAIT P0, [R9+URZ], R4 ;  /* 0x00000004090075a7 */ /* 0x001064000800017f */
[----:B-1----:R-:W-:Y:S05]  /*6df0*/  @!P0 NANOSLEEP.SYNCS 0x989680 ;  /* 0x009896800000895d */ /* 0x002fea0003900000 */
[----:B------:R-:W1:Y:S02]  /*6e00*/  @!P0 SYNCS.PHASECHK.TRANS64 P0, [R9+URZ], R4 ;  /* 0x00000004090085a7 */ /* 0x000e64000800007f */
[----:B-1----:R-:W-:Y:S05]  /*6e10*/  @!P0 BRA `(.L_x_132) ;  /* 0xfffffffc00f08947 */ /* 0x002fea000383ffff */
[----:B------:R-:W-:Y:S05]  /*6e20*/  BRA `(.L_x_157) ;  /* 0xfffffff400c87947 */ /* 0x000fea000383ffff */
.L_x_133:
[----:B0-----:R0:W1:Y:S02]  /*6e30*/  SYNCS.PHASECHK.TRANS64.TRYWAIT P0, [R6+URZ], R5 ;  /* 0x00000005060075a7 */ /* 0x001064000800017f */
[----:B-1----:R-:W-:Y:S05]  /*6e40*/  @!P0 NANOSLEEP.SYNCS 0x989680 ;  /* 0x009896800000895d */ /* 0x002fea0003900000 */
[----:B------:R-:W1:Y:S02]  /*6e50*/  @!P0 SYNCS.PHASECHK.TRANS64 P0, [R6+URZ], R5 ;  /* 0x00000005060085a7 */ /* 0x000e64000800007f */
[----:B-1----:R-:W-:Y:S05]  /*6e60*/  @!P0 BRA `(.L_x_133) ;  /* 0xfffffffc00f08947 */ /* 0x002fea000383ffff */
[----:B------:R-:W-:Y:S05]  /*6e70*/  BRA `(.L_x_158) ;  /* 0xfffffff400d87947 */ /* 0x000fea000383ffff */
.L_x_134:
[----:B0-----:R0:W1:Y:S02]  /*6e80*/  SYNCS.PHASECHK.TRANS64.TRYWAIT P0, [R9+URZ], R4 ;  /* 0x00000004090075a7 */ /* 0x001064000800017f */
[----:B-1----:R-:W-:Y:S05]  /*6e90*/  @!P0 NANOSLEEP.SYNCS 0x989680 ;  /* 0x009896800000895d */ /* 0x002fea0003900000 */
[----:B------:R-:W1:Y:S02]  /*6ea0*/  @!P0 SYNCS.PHASECHK.TRANS64 P0, [R9+URZ], R4 ;  /* 0x00000004090085a7 */ /* 0x000e64000800007f */
[----:B-1----:R-:W-:Y:S05]  /*6eb0*/  @!P0 BRA `(.L_x_134) ;  /* 0xfffffffc00f08947 */ /* 0x002fea000383ffff */
[----:B------:R-:W-:Y:S05]  /*6ec0*/  BRA `(.L_x_159) ;  /* 0xfffffff400e87947 */ /* 0x000fea000383ffff */
.L_x_135:
[----:B0-----:R0:W1:Y:S02]  /*6ed0*/  SYNCS.PHASECHK.TRANS64.TRYWAIT P0, [R6+URZ], R5 ;  /* 0x00000005060075a7 */ /* 0x001064000800017f */
[----:B-1----:R-:W-:Y:S05]  /*6ee0*/  @!P0 NANOSLEEP.SYNCS 0x989680 ;  /* 0x009896800000895d */ /* 0x002fea0003900000 */
[----:B------:R-:W1:Y:S02]  /*6ef0*/  @!P0 SYNCS.PHASECHK.TRANS64 P0, [R6+URZ], R5 ;  /* 0x00000005060085a7 */ /* 0x000e64000800007f */
[----:B-1----:R-:W-:Y:S05]  /*6f00*/  @!P0 BRA `(.L_x_135) ;  /* 0xfffffffc00f08947 */ /* 0x002fea000383ffff */
[----:B------:R-:W-:Y:S05]  /*6f10*/  BRA `(.L_x_160) ;  /* 0xfffffff400f87947 */ /* 0x000fea000383ffff */
.L_x_136:
[----:B0-----:R0:W1:Y:S02]  /*6f20*/  SYNCS.PHASECHK.TRANS64.TRYWAIT P0, [R9+URZ], R4 ;  /* 0x00000004090075a7 */ /* 0x001064000800017f */
[----:B-1----:R-:W-:Y:S05]  /*6f30*/  @!P0 NANOSLEEP.SYNCS 0x989680 ;  /* 0x009896800000895d */ /* 0x002fea0003900000 */
[----:B------:R-:W1:Y:S02]  /*6f40*/  @!P0 SYNCS.PHASECHK.TRANS64 P0, [R9+URZ], R4 ;  /* 0x00000004090085a7 */ /* 0x000e64000800007f */
[----:B-1----:R-:W-:Y:S05]  /*6f50*/  @!P0 BRA `(.L_x_136) ;  /* 0xfffffffc00f08947 */ /* 0x002fea000383ffff */
[----:B------:R-:W-:Y:S05]  /*6f60*/  BRA `(.L_x_161) ;  /* 0xfffffff800087947 */ /* 0x000fea000383ffff */
.L_x_137:
[----:B-1----:R1:W2:Y:S02]  /*6f70*/  SYNCS.PHASECHK.TRANS64.TRYWAIT P0, [R6+URZ], R5 ;  /* 0x00000005060075a7 */ /* 0x0022a4000800017f */
[----:B--2---:R-:W-:Y:S05]  /*6f80*/  @!P0 NANOSLEEP.SYNCS 0x989680 ;  /* 0x009896800000895d */ /* 0x004fea0003900000 */
[----:B------:R-:W2:Y:S02]  /*6f90*/  @!P0 SYNCS.PHASECHK.TRANS64 P0, [R6+URZ], R5 ;  /* 0x00000005060085a7 */ /* 0x000ea4000800007f */
[----:B--2---:R-:W-:Y:S05]  /*6fa0*/  @!P0 BRA `(.L_x_137) ;  /* 0xfffffffc00f08947 */ /* 0x004fea000383ffff */
[----:B------:R-:W-:Y:S05]  /*6fb0*/  BRA `(.L_x_162) ;  /* 0xfffffff800107947 */ /* 0x000fea000383ffff */
.L_x_163:
[----:B------:R-:W-:-:S00]  /*6fc0*/  BRA `(.L_x_163) ;  /* 0xfffffffc00fc7947 */ /* 0x000fc0000383ffff */
[----:B------:R-:W-:-:S00]  /*6fd0*/  NOP ;  /* 0x0000000000007918 */ /* 0x000fc00000000000 */
        /* <DEDUP_REMOVED lines=10> */
.L_x_164:


//--------------------- .nv.global.init           --------------------------
	.section	.nv.global.init,"aw",@progbits
.nv.global.init:
	.type		$str$22,@object
	.size		$str$22,($str$23 - $str$22)
$str$22:
        /*0000*/ 	.byte	0x6b, 0x5f, 0x74, 0x69, 0x6c, 0x65, 0x5f, 0x63, 0x6f, 0x75, 0x6e, 0x74, 0x20, 0x3e, 0x3d, 0x20
        /*0010*/ 	.byte	0x31, 0x00
	.type		$str$23,@object
	.size		$str$23,(__unnamed_1 - $str$23)
$str$23:
        /*0012*/ 	.byte	0x2f, 0x74, 0x6d, 0x70, 0x2f, 0x63, 0x75, 0x74, 0x6c, 0x61, 0x73, 0x73, 0x5f, 0x73, 0x77, 0x65
        /*0022*/ 	.byte	0x65, 0x70, 0x5f, 0x73, 0x72, 0x63, 0x2f, 0x69, 0x6e, 0x63, 0x6c, 0x75, 0x64, 0x65, 0x2f, 0x63
        /*0032*/ 	.byte	0x75, 0x74, 0x6c, 0x61, 0x73, 0x73, 0x2f, 0x67, 0x65, 0x6d, 0x6d, 0x2f, 0x63, 0x6f, 0x6c, 0x6c
        /*0042*/ 	.byte	0x65, 0x63, 0x74, 0x69, 0x76, 0x65, 0x2f, 0x73, 0x6d, 0x39, 0x30, 0x5f, 0x6d, 0x6d, 0x61, 0x5f
        /*0052*/ 	.byte	0x74, 0x6d, 0x61, 0x5f, 0x67, 0x6d, 0x6d, 0x61, 0x5f, 0x73, 0x73, 0x5f, 0x77, 0x61, 0x72, 0x70
        /*0062*/ 	.byte	0x73, 0x70, 0x65, 0x63, 0x69, 0x61, 0x6c, 0x69, 0x7a, 0x65, 0x64, 0x2e, 0x68, 0x70, 0x70, 0x00
	.type		__unnamed_1,@object
	.size		__unnamed_1,(.L_0 - __unnamed_1)
__unnamed_1:
        /*0072*/ 	.byte	0x76, 0x6f, 0x69, 0x64, 0x20, 0x63, 0x75, 0x74, 0x6c, 0x61, 0x73, 0x73, 0x3a, 0x3a, 0x67, 0x65
        /* <DEDUP_REMOVED lines=181> */
        /*0bd2*/ 	.byte	0x6e, 0x74, 0x69, 0x74, 0x79, 0x5d, 0x00
.L_0:


//--------------------- .nv.shared._ZN7cutlass13device_kernelINS_4gemm6kernel13GemmUniversalIN4cute5tupleIJiiiiEEENS1_10collective13CollectiveMmaINS1_34MainloopSm90TmaGmmaWarpSpecializedILi18ENS5_IJNS4_1CILi4EEESB_NSA_ILi1EEEEEENS1_35KernelTmaWarpSpecializedCooperativeEEENS5_IJNSA_ILi128EEENSA_ILi64EEENSA_ILi32EEEEEENS_10bfloat16_tENS5_IJlSC_lEEESK_SL_NS4_8TiledMMAINS4_8MMA_AtomIJNS4_4SM904GMMA27MMA_64x64x16_F32BF16BF16_SSILNSP_5MajorE0ELSR_0ELNSP_7ScaleInE1ELSS_1EEEEEENS4_6LayoutINS5_IJNSA_ILi2EEESC_SC_EEENS5_IJSC_NSA_ILi0EEESY_EEEEENS5_IJNS4_10UnderscoreES11_S11_EEEEENS4_23SM90_TMA_LOAD_MULTICASTENS4_14ComposedLayoutINS4_7SwizzleILi2ELi4ELi3EEENS4_18smem_ptr_flag_bitsILi16EEENSV_INS5_IJNSA_ILi8EEESI_EEENS5_IJSI_SC_EEEEEEEvNS4_8identityES14_S1E_vS1F_EENS_8epilogue10collective6detail29Sm90TmaWarpSpecializedAdapterINS1I_15DefaultEpilogueISK_SL_SL_NS1H_6thread17LinearCombinationISK_Li1EffLNS1M_9ScaleType4KindE0ELNS_15FloatRoundStyleE2ESK_EENS1_15EpilogueDefaultEEEEEvvEEEEvNT_6ParamsE --------------------------
	.section	.nv.shared._ZN7cutlass13device_kernelINS_4gemm6kernel13GemmUniversalIN4cute5tupleIJiiiiEEENS1_10collective13CollectiveMmaINS1_34MainloopSm90TmaGmmaWarpSpecializedILi18ENS5_IJNS4_1CILi4EEESB_NSA_ILi1EEEEEENS1_35KernelTmaWarpSpecializedCooperativeEEENS5_IJNSA_ILi128EEENSA_ILi64EEENSA_ILi32EEEEEENS_10bfloat16_tENS5_IJlSC_lEEESK_SL_NS4_8TiledMMAINS4_8MMA_AtomIJNS4_4SM904GMMA27MMA_64x64x16_F32BF16BF16_SSILNSP_5MajorE0ELSR_0ELNSP_7ScaleInE1ELSS_1EEEEEENS4_6LayoutINS5_IJNSA_ILi2EEESC_SC_EEENS5_IJSC_NSA_ILi0EEESY_EEEEENS5_IJNS4_10UnderscoreES11_S11_EEEEENS4_23SM90_TMA_LOAD_MULTICASTENS4_14ComposedLayoutINS4_7SwizzleILi2ELi4ELi3EEENS4_18smem_ptr_flag_bitsILi16EEENSV_INS5_IJNSA_ILi8EEESI_EEENS5_IJSI_SC_EEEEEEEvNS4_8identityES14_S1E_vS1F_EENS_8epilogue10collective6detail29Sm90TmaWarpSpecializedAdapterINS1I_15DefaultEpilogueISK_SL_SL_NS1H_6thread17LinearCombinationISK_Li1EffLNS1M_9ScaleType4KindE0ELNS_15FloatRoundStyleE2ESK_EENS1_15EpilogueDefaultEEEEEvvEEEEvNT_6ParamsE,"aw",@nobits
	.sectionflags	@""
	.align	16
	.zero		1024


//--------------------- .nv.shared.reserved.0     --------------------------
	.section	.nv.shared.reserved.0,"aw",@nobits
	.weak		__nv_reservedSMEM_offset_0_alias
	.size		__nv_reservedSMEM_offset_0_alias, 0, 0
	.other		__nv_reservedSMEM_offset_0_alias,@"STO_CUDA_RESERVED_SHARED STV_DEFAULT"
__nv_reservedSMEM_offset_0_alias:
	.zero		0


//--------------------- .nv.global                --------------------------
	.section	.nv.global,"aw",@nobits
.nv.global:
	.type		_ZN40_INTERNAL_08b6a328_4_k_cu_a79a03d6_199024cute1_E,@object
	.size		_ZN40_INTERNAL_08b6a328_4_k_cu_a79a03d6_199024cute1_E,(_ZN40_INTERNAL_08b6a328_4_k_cu_a79a03d6_199024cuda3std3__45__cpo6cbeginE - _ZN40_INTERNAL_08b6a328_4_k_cu_a79a03d6_199024cute1_E)
_ZN40_INTERNAL_08b6a328_4_k_cu_a79a03d6_199024cute1_E:
	.zero		1
	.type		_ZN40_INTERNAL_08b6a328_4_k_cu_a79a03d6_199024cuda3std3__45__cpo6cbeginE,@object
	.size		_ZN40_INTERNAL_08b6a328_4_k_cu_a79a03d6_199024cuda3std3__45__cpo6cbeginE,(_ZN40_INTERNAL_08b6a328_4_k_cu_a79a03d6_199024cuda3std3__48in_placeE - _ZN40_INTERNAL_08b6a328_4_k_cu_a79a03d6_199024cuda3std3__45__cpo6cbeginE)
_ZN40_INTERNAL_08b6a328_4_k_cu_a79a03d6_199024cuda3std3__45__cpo6cbeginE:
	.zero		1
	.type		_ZN40_INTERNAL_08b6a328_4_k_cu_a79a03d6_199024cuda3std3__48in_placeE,@object
	.size		_ZN40_INTERNAL_08b6a328_4_k_cu_a79a03d6_199024cuda3std3__48in_placeE,(_ZN40_INTERNAL_08b6a328_4_k_cu_a79a03d6_199024cuda3std6ranges3__45__cpo9iter_moveE - _ZN40_INTERNAL_08b6a328_4_k_cu_a79a03d6_199024cuda3std3__48in_placeE)
_ZN40_INTERNAL_08b6a328_4_k_cu_a79a03d6_199024cuda3std3__48in_placeE:
	.zero		1
	.type		_ZN40_INTERNAL_08b6a328_4_k_cu_a79a03d6_199024cuda3std6ranges3__45__cpo9iter_moveE,@object
	.size		_ZN40_INTERNAL_08b6a328_4_k_cu_a79a03d6_199024cuda3std6ranges3__45__cpo9iter_moveE,(_ZN40_INTERNAL_08b6a328_4_k_cu_a79a03d6_199024cuda3std3__45__cpo5beginE - _ZN40_INTERNAL_08b6a328_4_k_cu_a79a03d6_199024cuda3std6ranges3__45__cpo9iter_moveE)
_ZN40_INTERNAL_08b6a328_4_k_cu_a79a03d6_199024cuda3std6ranges3__45__cpo9iter_moveE:
	.zero		1
	.type		_ZN40_INTERNAL_08b6a328_4_k_cu_a79a03d6_199024cuda3std3__45__cpo5beginE,@object
	.size		_ZN40_INTERNAL_08b6a328_4_k_cu_a79a03d6_199024cuda3std3__45__cpo5beginE,(_ZN40_INTERNAL_08b6a328_4_k_cu_a79a03d6_199024cuda3std3__442_GLOBAL__N__08b6a328_4_k_cu_a79a03d6_199026ignoreE - _ZN40_INTERNAL_08b6a328_4_k_cu_a79a03d6_199024cuda3std3__45__cpo5beginE)
_ZN40_INTERNAL_08b6a328_4_k_cu_a79a03d6_199024cuda3std3__45__cpo5beginE:
	.zero		1
	.type		_ZN40_INTERNAL_08b6a328_4_k_cu_a79a03d6_199024cuda3std3__442_GLOBAL__N__08b6a328_4_k_cu_a79a03d6_199026ignoreE,@object
	.size		_ZN40_INTERNAL_08b6a328_4_k_cu_a79a03d6_199024cuda3std3__442_GLOBAL__N__08b6a328_4_k_cu_a79a03d6_199026ignoreE,(_ZN40_INTERNAL_08b6a328_4_k_cu_a79a03d6_199024cute7productE - _ZN40_INTERNAL_08b6a328_4_k_cu_a79a03d6_199024cuda3std3__442_GLOBAL__N__08b6a328_4_k_cu_a79a03d6_199026ignoreE)
_ZN40_INTERNAL_08b6a328_4_k_cu_a79a03d6_199024cuda3std3__442_GLOBAL__N__08b6a328_4_k_cu_a79a03d6_199026ignoreE:
	.zero		1
	.type		_ZN40_INTERNAL_08b6a328_4_k_cu_a79a03d6_199024cute7productE,@object
	.size		_ZN40_INTERNAL_08b6a328_4_k_cu_a79a03d6_199024cute7productE,(_ZN40_INTERNAL_08b6a328_4_k_cu_a79a03d6_199024cuda3std3__45__cpo3endE - _ZN40_INTERNAL_08b6a328_4_k_cu_a79a03d6_199024cute7productE)
_ZN40_INTERNAL_08b6a328_4_k_cu_a79a03d6_199024cute7productE:
	.zero		1
	.type		_ZN40_INTERNAL_08b6a328_4_k_cu_a79a03d6_199024cuda3std3__45__cpo3endE,@object
	.size		_ZN40_INTERNAL_08b6a328_4_k_cu_a79a03d6_199024cuda3std3__45__cpo3endE,(_ZN40_INTERNAL_08b6a328_4_k_cu_a79a03d6_199024cuda3std3__419piecewise_constructE - _ZN40_INTERNAL_08b6a328_4_k_cu_a79a03d6_199024cuda3std3__45__cpo3endE)
_ZN40_INTERNAL_08b6a328_4_k_cu_a79a03d6_199024cuda3std3__45__cpo3endE:
	.zero		1
	.type		_ZN40_INTERNAL_08b6a328_4_k_cu_a79a03d6_199024cuda3std3__419piecewise_constructE,@object
	.size		_ZN40_INTERNAL_08b6a328_4_k_cu_a79a03d6_199024cuda3std3__419piecewise_constructE,(_ZN40_INTERNAL_08b6a328_4_k_cu_a79a03d6_199024cuda3std3__45__cpo4cendE - _ZN40_INTERNAL_08b6a328_4_k_cu_a79a03d6_199024cuda3std3__419piecewise_constructE)
_ZN40_INTERNAL_08b6a328_4_k_cu_a79a03d6_199024cuda3std3__419piecewise_constructE:
	.zero		1
	.type		_ZN40_INTERNAL_08b6a328_4_k_cu_a79a03d6_199024cuda3std3__45__cpo4cendE,@object
	.size		_ZN40_INTERNAL_08b6a328_4_k_cu_a79a03d6_199024cuda3std3__45__cpo4cendE,(_ZN40_INTERNAL_08b6a328_4_k_cu_a79a03d6_199024cuda3std6ranges3__45__cpo4swapE - _ZN40_INTERNAL_08b6a328_4_k_cu_a79a03d6_199024cuda3std3__45__cpo4cendE)
_ZN40_INTERNAL_08b6a328_4_k_cu_a79a03d6_199024cuda3std3__45__cpo4cendE:
	.zero		1
	.type		_ZN40_INTERNAL_08b6a328_4_k_cu_a79a03d6_199024cuda3std6ranges3__45__cpo4swapE,@object
	.size		_ZN40_INTERNAL_08b6a328_4_k_cu_a79a03d6_199024cuda3std6ranges3__45__cpo4swapE,(.L_8 - _ZN40_INTERNAL_08b6a328_4_k_cu_a79a03d6_199024cuda3std6ranges3__45__cpo4swapE)
_ZN40_INTERNAL_08b6a328_4_k_cu_a79a03d6_199024cuda3std6ranges3__45__cpo4swapE:
	.zero		1
.L_8:


//--------------------- .nv.constant0._ZN7cutlass13device_kernelINS_4gemm6kernel13GemmUniversalIN4cute5tupleIJiiiiEEENS1_10collective13CollectiveMmaINS1_34MainloopSm90TmaGmmaWarpSpecializedILi18ENS5_IJNS4_1CILi4EEESB_NSA_ILi1EEEEEENS1_35KernelTmaWarpSpecializedCooperativeEEENS5_IJNSA_ILi128EEENSA_ILi64EEENSA_ILi32EEEEEENS_10bfloat16_tENS5_IJlSC_lEEESK_SL_NS4_8TiledMMAINS4_8MMA_AtomIJNS4_4SM904GMMA27MMA_64x64x16_F32BF16BF16_SSILNSP_5MajorE0ELSR_0ELNSP_7ScaleInE1ELSS_1EEEEEENS4_6LayoutINS5_IJNSA_ILi2EEESC_SC_EEENS5_IJSC_NSA_ILi0EEESY_EEEEENS5_IJNS4_10UnderscoreES11_S11_EEEEENS4_23SM90_TMA_LOAD_MULTICASTENS4_14ComposedLayoutINS4_7SwizzleILi2ELi4ELi3EEENS4_18smem_ptr_flag_bitsILi16EEENSV_INS5_IJNSA_ILi8EEESI_EEENS5_IJSI_SC_EEEEEEEvNS4_8identityES14_S1E_vS1F_EENS_8epilogue10collective6detail29Sm90TmaWarpSpecializedAdapterINS1I_15DefaultEpilogueISK_SL_SL_NS1H_6thread17LinearCombinationISK_Li1EffLNS1M_9ScaleType4KindE0ELNS_15FloatRoundStyleE2ESK_EENS1_15EpilogueDefaultEEEEEvvEEEEvNT_6ParamsE --------------------------
	.section	.nv.constant0._ZN7cutlass13device_kernelINS_4gemm6kernel13GemmUniversalIN4cute5tupleIJiiiiEEENS1_10collective13CollectiveMmaINS1_34MainloopSm90TmaGmmaWarpSpecializedILi18ENS5_IJNS4_1CILi4EEESB_NSA_ILi1EEEEEENS1_35KernelTmaWarpSpecializedCooperativeEEENS5_IJNSA_ILi128EEENSA_ILi64EEENSA_ILi32EEEEEENS_10bfloat16_tENS5_IJlSC_lEEESK_SL_NS4_8TiledMMAINS4_8MMA_AtomIJNS4_4SM904GMMA27MMA_64x64x16_F32BF16BF16_SSILNSP_5MajorE0ELSR_0ELNSP_7ScaleInE1ELSS_1EEEEEENS4_6LayoutINS5_IJNSA_ILi2EEESC_SC_EEENS5_IJSC_NSA_ILi0EEESY_EEEEENS5_IJNS4_10UnderscoreES11_S11_EEEEENS4_23SM90_TMA_LOAD_MULTICASTENS4_14ComposedLayoutINS4_7SwizzleILi2ELi4ELi3EEENS4_18smem_ptr_flag_bitsILi16EEENSV_INS5_IJNSA_ILi8EEESI_EEENS5_IJSI_SC_EEEEEEEvNS4_8identityES14_S1E_vS1F_EENS_8epilogue10collective6detail29Sm90TmaWarpSpecializedAdapterINS1I_15DefaultEpilogueISK_SL_SL_NS1H_6thread17LinearCombinationISK_Li1EffLNS1M_9ScaleType4KindE0ELNS_15FloatRoundStyleE2ESK_EENS1_15EpilogueDefaultEEEEEvvEEEEvNT_6ParamsE,"a",@progbits
	.sectionflags	@""
	.align	4
.nv.constant0._ZN7cutlass13device_kernelINS_4gemm6kernel13GemmUniversalIN4cute5tupleIJiiiiEEENS1_10collective13CollectiveMmaINS1_34MainloopSm90TmaGmmaWarpSpecializedILi18ENS5_IJNS4_1CILi4EEESB_NSA_ILi1EEEEEENS1_35KernelTmaWarpSpecializedCooperativeEEENS5_IJNSA_ILi128EEENSA_ILi64EEENSA_ILi32EEEEEENS_10bfloat16_tENS5_IJlSC_lEEESK_SL_NS4_8TiledMMAINS4_8MMA_AtomIJNS4_4SM904GMMA27MMA_64x64x16_F32BF16BF16_SSILNSP_5MajorE0ELSR_0ELNSP_7ScaleInE1ELSS_1EEEEEENS4_6LayoutINS5_IJNSA_ILi2EEESC_SC_EEENS5_IJSC_NSA_ILi0EEESY_EEEEENS5_IJNS4_10UnderscoreES11_S11_EEEEENS4_23SM90_TMA_LOAD_MULTICASTENS4_14ComposedLayoutINS4_7SwizzleILi2ELi4ELi3EEENS4_18smem_ptr_flag_bitsILi16EEENSV_INS5_IJNSA_ILi8EEESI_EEENS5_IJSI_SC_EEEEEEEvNS4_8identityES14_S1E_vS1F_EENS_8epilogue10collective6detail29Sm90TmaWarpSpecializedAdapterINS1I_15DefaultEpilogueISK_SL_SL_NS1H_6thread17LinearCombinationISK_Li1EffLNS1M_9ScaleType4KindE0ELNS_15FloatRoundStyleE2ESK_EENS1_15EpilogueDefaultEEEEEvvEEEEvNT_6ParamsE:
	.zero		1664


//--------------------- SYMBOLS --------------------------

	.type		.nv.reservedSmem.offset0,@object
	.size		.nv.reservedSmem.offset0,0x4
	.type		__assertfail,@function
